//
// Generated by NVIDIA NVVM Compiler
//
// Compiler Build ID: CL-36424714
// Cuda compilation tools, release 13.0, V13.0.88
// Based on NVVM 20.0.0
//

.version 9.0
.target sm_100
.address_size 64

	// .globl	universal_compute_kernel

.visible .entry universal_compute_kernel(
	.param .u64 .ptr .align 1 universal_compute_kernel_param_0,
	.param .u64 .ptr .align 1 universal_compute_kernel_param_1,
	.param .u64 .ptr .align 1 universal_compute_kernel_param_2,
	.param .u64 .ptr .align 1 universal_compute_kernel_param_3,
	.param .u32 universal_compute_kernel_param_4,
	.param .u32 universal_compute_kernel_param_5
)
{
	.reg .pred 	%p<35>;
	.reg .b32 	%r<29>;
	.reg .b32 	%f<116>;
	.reg .b64 	%rd<27>;

	ld.param.u64 	%rd3, [universal_compute_kernel_param_0];
	ld.param.u64 	%rd5, [universal_compute_kernel_param_1];
	ld.param.u64 	%rd4, [universal_compute_kernel_param_2];
	ld.param.u64 	%rd6, [universal_compute_kernel_param_3];
	ld.param.u32 	%r3, [universal_compute_kernel_param_4];
	ld.param.u32 	%r2, [universal_compute_kernel_param_5];
	cvta.to.global.u64 	%rd1, %rd5;
	cvta.to.global.u64 	%rd2, %rd6;
	mov.u32 	%r4, %ctaid.x;
	mov.u32 	%r5, %ntid.x;
	mov.u32 	%r6, %tid.x;
	mad.lo.s32 	%r1, %r4, %r5, %r6;
	setp.ge.s32 	%p1, %r1, %r3;
	@%p1 bra 	$L__BB0_27;
	cvta.to.global.u64 	%rd7, %rd3;
	cvta.to.global.u64 	%rd8, %rd4;
	mul.wide.s32 	%rd9, %r1, 4;
	add.s64 	%rd10, %rd7, %rd9;
	ld.global.f32 	%f1, [%rd10];
	ld.global.u32 	%r7, [%rd8];
	setp.gt.s32 	%p2, %r7, 2;
	@%p2 bra 	$L__BB0_8;
	setp.eq.s32 	%p8, %r7, 0;
	@%p8 bra 	$L__BB0_15;
	setp.eq.s32 	%p9, %r7, 1;
	@%p9 bra 	$L__BB0_16;
	setp.eq.s32 	%p10, %r7, 2;
	mov.f32 	%f115, 0f3F800000;
	@%p10 bra 	$L__BB0_5;
	bra.uni 	$L__BB0_14;
$L__BB0_5:
	ld.global.f32 	%f46, [%rd2];
	mul.f32 	%f47, %f46, 0f3F000000;
	cvt.rzi.f32.f32 	%f48, %f47;
	add.f32 	%f49, %f48, %f48;
	sub.f32 	%f50, %f46, %f49;
	abs.f32 	%f3, %f50;
	abs.f32 	%f4, %f1;
	setp.lt.f32 	%p14, %f4, 0f00800000;
	mul.f32 	%f51, %f4, 0f4B800000;
	selp.f32 	%f52, %f51, %f4, %p14;
	selp.f32 	%f53, 0fC1C00000, 0f00000000, %p14;
	mov.b32 	%r15, %f52;
	add.s32 	%r16, %r15, -1060439283;
	and.b32  	%r17, %r16, -8388608;
	sub.s32 	%r18, %r15, %r17;
	mov.b32 	%f54, %r18;
	cvt.rn.f32.s32 	%f55, %r17;
	fma.rn.f32 	%f56, %f55, 0f34000000, %f53;
	add.f32 	%f57, %f54, 0fBF800000;
	add.f32 	%f58, %f54, 0f3F800000;
	rcp.approx.ftz.f32 	%f59, %f58;
	add.f32 	%f60, %f57, %f57;
	mul.f32 	%f61, %f60, %f59;
	mul.f32 	%f62, %f61, %f61;
	sub.f32 	%f63, %f57, %f61;
	add.f32 	%f64, %f63, %f63;
	neg.f32 	%f65, %f61;
	fma.rn.f32 	%f66, %f65, %f57, %f64;
	mul.rn.f32 	%f67, %f59, %f66;
	fma.rn.f32 	%f68, %f62, 0f3A2C32E4, 0f3B52E7DB;
	fma.rn.f32 	%f69, %f68, %f62, 0f3C93BB73;
	fma.rn.f32 	%f70, %f69, %f62, 0f3DF6384F;
	mul.rn.f32 	%f71, %f70, %f62;
	fma.rn.f32 	%f72, %f61, 0f3FB8AA3B, %f56;
	sub.f32 	%f73, %f56, %f72;
	fma.rn.f32 	%f74, %f61, 0f3FB8AA3B, %f73;
	fma.rn.f32 	%f75, %f67, 0f3FB8AA3B, %f74;
	fma.rn.f32 	%f76, %f61, 0f32A55E34, %f75;
	mul.f32 	%f77, %f71, 0f40400000;
	fma.rn.f32 	%f78, %f77, %f67, %f76;
	fma.rn.f32 	%f79, %f71, %f61, %f78;
	add.rn.f32 	%f80, %f72, %f79;
	neg.f32 	%f81, %f72;
	add.rn.f32 	%f82, %f80, %f81;
	neg.f32 	%f83, %f82;
	add.rn.f32 	%f84, %f79, %f83;
	mul.rn.f32 	%f85, %f80, %f46;
	neg.f32 	%f86, %f85;
	fma.rn.f32 	%f87, %f80, %f46, %f86;
	fma.rn.f32 	%f88, %f84, %f46, %f87;
	cvt.rni.f32.f32 	%f89, %f85;
	sub.f32 	%f90, %f85, %f89;
	add.f32 	%f91, %f90, %f88;
	fma.rn.f32 	%f92, %f91, 0f391FCB8E, 0f3AAF85ED;
	fma.rn.f32 	%f93, %f92, %f91, 0f3C1D9856;
	fma.rn.f32 	%f94, %f93, %f91, 0f3D6357BB;
	fma.rn.f32 	%f95, %f94, %f91, 0f3E75FDEC;
	fma.rn.f32 	%f96, %f95, %f91, 0f3F317218;
	fma.rn.f32 	%f97, %f96, %f91, 0f3F800000;
	cvt.rzi.s32.f32 	%r19, %f89;
	setp.gt.f32 	%p15, %f89, 0f00000000;
	selp.b32 	%r20, 0, -2097152000, %p15;
	add.s32 	%r21, %r20, 2130706432;
	mov.b32 	%f98, %r21;
	mul.f32 	%f99, %f97, %f98;
	shl.b32 	%r22, %r19, 23;
	sub.s32 	%r23, %r22, %r20;
	mov.b32 	%f100, %r23;
	mul.f32 	%f101, %f99, %f100;
	abs.f32 	%f102, %f85;
	setp.gt.f32 	%p16, %f102, 0f43180000;
	setp.lt.f32 	%p17, %f85, 0f00000000;
	selp.f32 	%f103, 0f00000000, 0f7F800000, %p17;
	selp.f32 	%f5, %f103, %f101, %p16;
	setp.eq.f32 	%p18, %f1, 0f3F800000;
	setp.eq.f32 	%p19, %f46, 0f00000000;
	or.pred  	%p20, %p18, %p19;
	@%p20 bra 	$L__BB0_22;
	setp.num.f32 	%p21, %f4, %f4;
	abs.f32 	%f104, %f46;
	setp.num.f32 	%p22, %f104, %f104;
	and.pred  	%p23, %p21, %p22;
	@%p23 bra 	$L__BB0_17;
	add.rn.f32 	%f115, %f1, %f46;
	bra.uni 	$L__BB0_22;
$L__BB0_8:
	setp.gt.s32 	%p3, %r7, 4;
	@%p3 bra 	$L__BB0_12;
	setp.eq.s32 	%p6, %r7, 3;
	@%p6 bra 	$L__BB0_23;
	setp.eq.s32 	%p7, %r7, 4;
	@%p7 bra 	$L__BB0_11;
	bra.uni 	$L__BB0_14;
$L__BB0_11:
	fma.rn.f32 	%f31, %f1, 0fBBBB989D, 0f3F000000;
	cvt.sat.f32.f32 	%f32, %f31;
	mov.f32 	%f33, 0f4B400001;
	mov.f32 	%f34, 0f437C0000;
	fma.rm.f32 	%f35, %f32, %f34, %f33;
	add.f32 	%f36, %f35, 0fCB40007F;
	neg.f32 	%f37, %f36;
	fma.rn.f32 	%f38, %f1, 0fBFB8AA3B, %f37;
	fma.rn.f32 	%f39, %f1, 0fB2A57060, %f38;
	mov.b32 	%r13, %f35;
	shl.b32 	%r14, %r13, 23;
	mov.b32 	%f40, %r14;
	ex2.approx.ftz.f32 	%f41, %f39;
	fma.rn.f32 	%f42, %f41, %f40, 0f3F800000;
	rcp.rn.f32 	%f43, %f42;
	add.s64 	%rd16, %rd1, %rd9;
	st.global.f32 	[%rd16], %f43;
	bra.uni 	$L__BB0_27;
$L__BB0_12:
	setp.eq.s32 	%p4, %r7, 5;
	@%p4 bra 	$L__BB0_24;
	setp.eq.s32 	%p5, %r7, 6;
	@%p5 bra 	$L__BB0_25;
$L__BB0_14:
	add.s64 	%rd26, %rd1, %rd9;
	st.global.f32 	[%rd26], %f1;
	bra.uni 	$L__BB0_27;
$L__BB0_15:
	ld.global.f32 	%f112, [%rd2];
	add.f32 	%f113, %f1, %f112;
	add.s64 	%rd24, %rd1, %rd9;
	st.global.f32 	[%rd24], %f113;
	bra.uni 	$L__BB0_27;
$L__BB0_16:
	ld.global.f32 	%f110, [%rd2];
	mul.f32 	%f111, %f1, %f110;
	add.s64 	%rd22, %rd1, %rd9;
	st.global.f32 	[%rd22], %f111;
	bra.uni 	$L__BB0_27;
$L__BB0_17:
	setp.neu.f32 	%p24, %f1, 0f00000000;
	setp.neu.f32 	%p25, %f4, 0f7F800000;
	and.pred  	%p26, %p24, %p25;
	@%p26 bra 	$L__BB0_19;
	setp.neu.f32 	%p33, %f3, 0f3F800000;
	add.f32 	%f109, %f1, %f1;
	mov.b32 	%r24, %f109;
	setp.lt.f32 	%p34, %f46, 0f00000000;
	xor.b32  	%r25, %r24, 2139095040;
	selp.b32 	%r26, %r25, %r24, %p34;
	and.b32  	%r27, %r26, 2147483647;
	selp.b32 	%r28, %r27, %r26, %p33;
	mov.b32 	%f115, %r28;
	bra.uni 	$L__BB0_22;
$L__BB0_19:
	setp.eq.f32 	%p27, %f1, 0fBF800000;
	setp.eq.f32 	%p28, %f104, 0f7F800000;
	and.pred  	%p29, %p27, %p28;
	@%p29 bra 	$L__BB0_22;
	setp.geu.f32 	%p30, %f1, 0f00000000;
	mov.f32 	%f115, %f5;
	@%p30 bra 	$L__BB0_22;
	setp.neu.f32 	%p31, %f3, 0f3F800000;
	neg.f32 	%f106, %f5;
	selp.f32 	%f107, %f5, %f106, %p31;
	cvt.rmi.f32.f32 	%f108, %f46;
	setp.neu.f32 	%p32, %f46, %f108;
	selp.f32 	%f115, 0f7FFFFFFF, %f107, %p32;
$L__BB0_22:
	add.s64 	%rd20, %rd1, %rd9;
	st.global.f32 	[%rd20], %f115;
	bra.uni 	$L__BB0_27;
$L__BB0_23:
	max.f32 	%f44, %f1, 0f00000000;
	add.s64 	%rd18, %rd1, %rd9;
	st.global.f32 	[%rd18], %f44;
	bra.uni 	$L__BB0_27;
$L__BB0_24:
	abs.f32 	%f16, %f1;
	mul.f32 	%f17, %f16, 0f4038AA3B;
	ex2.approx.ftz.f32 	%f18, %f17;
	add.f32 	%f19, %f18, 0f3F800000;
	rcp.approx.ftz.f32 	%f20, %f19;
	fma.rn.f32 	%f21, %f20, 0fC0000000, 0f3F800000;
	setp.ge.f32 	%p12, %f16, 0f41102CB4;
	selp.f32 	%f22, 0f3F800000, %f21, %p12;
	copysign.f32 	%f23, %f1, %f22;
	mul.f32 	%f24, %f1, %f1;
	fma.rn.f32 	%f25, %f24, 0f3C80F082, 0fBD563CAE;
	fma.rn.f32 	%f26, %f25, %f24, 0f3E085941;
	fma.rn.f32 	%f27, %f26, %f24, 0fBEAAA9ED;
	fma.rn.f32 	%f28, %f27, %f24, 0f00000000;
	fma.rn.f32 	%f29, %f28, %f1, %f1;
	setp.ge.f32 	%p13, %f16, 0f3F19999A;
	selp.f32 	%f30, %f23, %f29, %p13;
	add.s64 	%rd14, %rd1, %rd9;
	st.global.f32 	[%rd14], %f30;
	bra.uni 	$L__BB0_27;
$L__BB0_25:
	setp.lt.s32 	%p11, %r2, 2;
	@%p11 bra 	$L__BB0_27;
	ld.global.f32 	%f11, [%rd2+4];
	cvt.rzi.s32.f32 	%r8, %f11;
	div.s32 	%r9, %r1, %r8;
	mul.lo.s32 	%r10, %r9, %r8;
	sub.s32 	%r11, %r1, %r10;
	add.s32 	%r12, %r11, %r9;
	cvt.rn.f32.s32 	%f12, %r12;
	mul.f32 	%f13, %f1, %f12;
	ld.global.f32 	%f14, [%rd2];
	mul.f32 	%f15, %f14, %f13;
	add.s64 	%rd12, %rd1, %rd9;
	st.global.f32 	[%rd12], %f15;
$L__BB0_27:
	ret;

}
	// .globl	distributed_render_kernel
.visible .entry distributed_render_kernel(
	.param .u64 .ptr .align 1 distributed_render_kernel_param_0,
	.param .u64 .ptr .align 1 distributed_render_kernel_param_1,
	.param .u64 .ptr .align 1 distributed_render_kernel_param_2,
	.param .u64 .ptr .align 1 distributed_render_kernel_param_3,
	.param .u64 .ptr .align 1 distributed_render_kernel_param_4,
	.param .u32 distributed_render_kernel_param_5,
	.param .u32 distributed_render_kernel_param_6,
	.param .u32 distributed_render_kernel_param_7,
	.param .u32 distributed_render_kernel_param_8,
	.param .u32 distributed_render_kernel_param_9,
	.param .u32 distributed_render_kernel_param_10,
	.param .u32 distributed_render_kernel_param_11
)
{
	.reg .pred 	%p<16>;
	.reg .b16 	%rs<2>;
	.reg .b32 	%r<29>;
	.reg .b32 	%f<89>;
	.reg .b64 	%rd<21>;

	ld.param.u64 	%rd7, [distributed_render_kernel_param_0];
	ld.param.u64 	%rd8, [distributed_render_kernel_param_1];
	ld.param.u64 	%rd9, [distributed_render_kernel_param_2];
	ld.param.u64 	%rd10, [distributed_render_kernel_param_3];
	ld.param.u32 	%r6, [distributed_render_kernel_param_5];
	ld.param.u32 	%r7, [distributed_render_kernel_param_6];
	ld.param.u32 	%r8, [distributed_render_kernel_param_8];
	ld.param.u32 	%r9, [distributed_render_kernel_param_9];
	ld.param.u32 	%r10, [distributed_render_kernel_param_10];
	ld.param.u32 	%r11, [distributed_render_kernel_param_11];
	mov.u32 	%r13, %ctaid.x;
	mov.u32 	%r14, %ntid.x;
	mov.u32 	%r15, %tid.x;
	mad.lo.s32 	%r16, %r13, %r14, %r15;
	add.s32 	%r1, %r16, %r8;
	mov.u32 	%r17, %ctaid.y;
	mov.u32 	%r18, %ntid.y;
	mov.u32 	%r19, %tid.y;
	mad.lo.s32 	%r20, %r17, %r18, %r19;
	add.s32 	%r21, %r20, %r10;
	setp.ge.s32 	%p1, %r1, %r9;
	setp.ge.s32 	%p2, %r21, %r11;
	or.pred  	%p3, %p1, %p2;
	@%p3 bra 	$L__BB1_11;
	mul.lo.s32 	%r3, %r21, %r7;
	setp.lt.s32 	%p4, %r6, 1;
	mov.f32 	%f84, 0f60AD78EC;
	mov.f32 	%f85, 0f00000000;
	mov.f32 	%f86, %f85;
	mov.f32 	%f87, %f85;
	@%p4 bra 	$L__BB1_9;
	cvt.rn.f32.s32 	%f1, %r21;
	cvt.rn.f32.s32 	%f2, %r1;
	cvta.to.global.u64 	%rd11, %rd8;
	add.s64 	%rd20, %rd11, 16;
	cvta.to.global.u64 	%rd12, %rd7;
	add.s64 	%rd19, %rd12, 16;
	mov.f32 	%f83, 0f00000000;
	mov.f32 	%f84, 0f60AD78EC;
	mov.b32 	%r28, 0;
	mov.f32 	%f82, %f83;
	mov.f32 	%f81, %f83;
$L__BB1_3:
	.pragma "used_bytes_mask 4095";
	ld.global.v4.f32 	{%f39, %f7, %f8, %f40}, [%rd19+-16];
	.pragma "used_bytes_mask 4095";
	ld.global.v4.f32 	{%f41, %f42, %f9, %f43}, [%rd19];
	.pragma "used_bytes_mask 4095";
	ld.global.v4.f32 	{%f10, %f11, %f12, %f44}, [%rd19+16];
	sub.f32 	%f13, %f42, %f11;
	sub.f32 	%f14, %f39, %f10;
	sub.f32 	%f15, %f10, %f41;
	sub.f32 	%f45, %f7, %f11;
	mul.f32 	%f46, %f15, %f45;
	fma.rn.f32 	%f16, %f14, %f13, %f46;
	abs.f32 	%f47, %f16;
	setp.lt.f32 	%p5, %f47, 0f358637BD;
	@%p5 bra 	$L__BB1_7;
	sub.f32 	%f48, %f2, %f10;
	sub.f32 	%f49, %f1, %f11;
	mul.f32 	%f50, %f15, %f49;
	fma.rn.f32 	%f51, %f48, %f13, %f50;
	div.rn.f32 	%f17, %f51, %f16;
	sub.f32 	%f52, %f11, %f7;
	mul.f32 	%f53, %f14, %f49;
	fma.rn.f32 	%f54, %f48, %f52, %f53;
	div.rn.f32 	%f18, %f54, %f16;
	mov.f32 	%f55, 0f3F800000;
	sub.f32 	%f56, %f55, %f17;
	sub.f32 	%f19, %f56, %f18;
	setp.ltu.f32 	%p6, %f17, 0f00000000;
	setp.ge.f32 	%p7, %f18, 0f00000000;
	setp.ge.f32 	%p8, %f19, 0f00000000;
	and.pred  	%p9, %p7, %p8;
	not.pred 	%p11, %p9;
	or.pred  	%p12, %p6, %p11;
	@%p12 bra 	$L__BB1_7;
	mul.f32 	%f57, %f9, %f18;
	fma.rn.f32 	%f58, %f8, %f17, %f57;
	fma.rn.f32 	%f20, %f12, %f19, %f58;
	setp.geu.f32 	%p13, %f20, %f84;
	@%p13 bra 	$L__BB1_7;
	.pragma "used_bytes_mask 4095";
	ld.global.v4.f32 	{%f59, %f60, %f61, %f62}, [%rd20+-16];
	.pragma "used_bytes_mask 4095";
	ld.global.v4.f32 	{%f63, %f64, %f65, %f66}, [%rd20];
	mul.f32 	%f67, %f18, %f63;
	fma.rn.f32 	%f68, %f17, %f59, %f67;
	.pragma "used_bytes_mask 4095";
	ld.global.v4.f32 	{%f69, %f70, %f71, %f72}, [%rd20+16];
	fma.rn.f32 	%f81, %f19, %f69, %f68;
	mul.f32 	%f73, %f18, %f64;
	fma.rn.f32 	%f74, %f17, %f60, %f73;
	fma.rn.f32 	%f82, %f19, %f70, %f74;
	mul.f32 	%f75, %f18, %f65;
	fma.rn.f32 	%f76, %f17, %f61, %f75;
	fma.rn.f32 	%f83, %f19, %f71, %f76;
	mov.f32 	%f84, %f20;
$L__BB1_7:
	add.s32 	%r28, %r28, 3;
	add.s64 	%rd20, %rd20, 48;
	add.s64 	%rd19, %rd19, 48;
	setp.lt.s32 	%p14, %r28, %r6;
	@%p14 bra 	$L__BB1_3;
	mul.f32 	%f85, %f81, 0f437F0000;
	mul.f32 	%f86, %f82, 0f437F0000;
	mul.f32 	%f87, %f83, 0f437F0000;
$L__BB1_9:
	setp.geu.f32 	%p15, %f84, 0f5F0AC723;
	@%p15 bra 	$L__BB1_11;
	add.s32 	%r23, %r3, %r1;
	cvta.to.global.u64 	%rd13, %rd9;
	mul.wide.s32 	%rd14, %r23, 4;
	add.s64 	%rd15, %rd13, %rd14;
	st.global.f32 	[%rd15], %f84;
	cvt.rzi.u32.f32 	%r24, %f85;
	shl.b32 	%r25, %r23, 2;
	cvt.s64.s32 	%rd16, %r25;
	cvta.to.global.u64 	%rd17, %rd10;
	add.s64 	%rd18, %rd17, %rd16;
	st.global.u8 	[%rd18], %r24;
	cvt.rzi.u32.f32 	%r26, %f86;
	st.global.u8 	[%rd18+1], %r26;
	cvt.rzi.u32.f32 	%r27, %f87;
	st.global.u8 	[%rd18+2], %r27;
	mov.b16 	%rs1, 255;
	st.global.u8 	[%rd18+3], %rs1;
$L__BB1_11:
	ret;

}
	// .globl	video_encode_kernel
.visible .entry video_encode_kernel(
	.param .u64 .ptr .align 1 video_encode_kernel_param_0,
	.param .u64 .ptr .align 1 video_encode_kernel_param_1,
	.param .u64 .ptr .align 1 video_encode_kernel_param_2,
	.param .u32 video_encode_kernel_param_3,
	.param .u32 video_encode_kernel_param_4,
	.param .u32 video_encode_kernel_param_5,
	.param .u32 video_encode_kernel_param_6
)
{
	.reg .pred 	%p<5>;
	.reg .b16 	%rs<10>;
	.reg .b32 	%r<19>;
	.reg .b64 	%rd<13>;

	ld.param.u64 	%rd4, [video_encode_kernel_param_0];
	ld.param.u64 	%rd5, [video_encode_kernel_param_1];
	ld.param.u64 	%rd3, [video_encode_kernel_param_2];
	ld.param.u32 	%r4, [video_encode_kernel_param_3];
	ld.param.u32 	%r5, [video_encode_kernel_param_5];
	ld.param.u32 	%r6, [video_encode_kernel_param_6];
	cvta.to.global.u64 	%rd1, %rd5;
	cvta.to.global.u64 	%rd2, %rd4;
	mov.u32 	%r8, %ctaid.x;
	mov.u32 	%r9, %ntid.x;
	mov.u32 	%r10, %tid.x;
	mad.lo.s32 	%r1, %r8, %r9, %r10;
	mov.u32 	%r11, %ctaid.y;
	mov.u32 	%r12, %ntid.y;
	mov.u32 	%r13, %tid.y;
	mad.lo.s32 	%r14, %r11, %r12, %r13;
	add.s32 	%r15, %r14, %r5;
	setp.ge.s32 	%p1, %r1, %r4;
	setp.ge.s32 	%p2, %r15, %r6;
	or.pred  	%p3, %p1, %p2;
	@%p3 bra 	$L__BB2_4;
	cvta.to.global.u64 	%rd6, %rd3;
	mad.lo.s32 	%r3, %r15, %r4, %r1;
	ld.global.u32 	%r16, [%rd6];
	setp.gt.s32 	%p4, %r16, 49;
	@%p4 bra 	$L__BB2_3;
	mul.lo.s32 	%r18, %r3, 3;
	cvt.s64.s32 	%rd10, %r18;
	add.s64 	%rd11, %rd2, %rd10;
	ld.global.u8 	%rs4, [%rd11];
	and.b16  	%rs5, %rs4, 240;
	ld.global.u8 	%rs6, [%rd11+1];
	and.b16  	%rs7, %rs6, 240;
	ld.global.u8 	%rs8, [%rd11+2];
	and.b16  	%rs9, %rs8, 240;
	add.s64 	%rd12, %rd1, %rd10;
	st.global.u8 	[%rd12], %rs5;
	st.global.u8 	[%rd12+1], %rs7;
	st.global.u8 	[%rd12+2], %rs9;
	bra.uni 	$L__BB2_4;
$L__BB2_3:
	mul.lo.s32 	%r17, %r3, 3;
	cvt.s64.s32 	%rd7, %r17;
	add.s64 	%rd8, %rd2, %rd7;
	ld.global.u8 	%rs1, [%rd8];
	add.s64 	%rd9, %rd1, %rd7;
	st.global.u8 	[%rd9], %rs1;
	ld.global.u8 	%rs2, [%rd8+1];
	st.global.u8 	[%rd9+1], %rs2;
	ld.global.u8 	%rs3, [%rd8+2];
	st.global.u8 	[%rd9+2], %rs3;
$L__BB2_4:
	ret;

}
	// .globl	ml_inference_kernel
.visible .entry ml_inference_kernel(
	.param .u64 .ptr .align 1 ml_inference_kernel_param_0,
	.param .u64 .ptr .align 1 ml_inference_kernel_param_1,
	.param .u64 .ptr .align 1 ml_inference_kernel_param_2,
	.param .u64 .ptr .align 1 ml_inference_kernel_param_3,
	.param .u32 ml_inference_kernel_param_4,
	.param .u32 ml_inference_kernel_param_5,
	.param .u32 ml_inference_kernel_param_6
)
{
	.reg .pred 	%p<13>;
	.reg .b32 	%r<36>;
	.reg .b32 	%f<115>;
	.reg .b64 	%rd<61>;

	ld.param.u64 	%rd17, [ml_inference_kernel_param_0];
	ld.param.u64 	%rd18, [ml_inference_kernel_param_1];
	ld.param.u64 	%rd15, [ml_inference_kernel_param_2];
	ld.param.u64 	%rd16, [ml_inference_kernel_param_3];
	ld.param.u32 	%r20, [ml_inference_kernel_param_4];
	ld.param.u32 	%r21, [ml_inference_kernel_param_5];
	ld.param.u32 	%r22, [ml_inference_kernel_param_6];
	cvta.to.global.u64 	%rd1, %rd18;
	cvta.to.global.u64 	%rd2, %rd17;
	mov.u32 	%r1, %ctaid.x;
	mov.u32 	%r2, %tid.x;
	setp.ge.s32 	%p1, %r1, %r22;
	setp.ge.s32 	%p2, %r2, %r21;
	or.pred  	%p3, %p2, %p1;
	@%p3 bra 	$L__BB3_15;
	setp.lt.s32 	%p4, %r20, 1;
	mov.f32 	%f114, 0f00000000;
	@%p4 bra 	$L__BB3_14;
	mul.lo.s32 	%r3, %r20, %r1;
	mul.lo.s32 	%r4, %r20, %r2;
	and.b32  	%r5, %r20, 15;
	setp.lt.u32 	%p5, %r20, 16;
	mov.f32 	%f114, 0f00000000;
	mov.b32 	%r33, 0;
	@%p5 bra 	$L__BB3_5;
	and.b32  	%r33, %r20, 2147483632;
	neg.s32 	%r31, %r33;
	mul.wide.u32 	%rd19, %r3, 4;
	add.s64 	%rd20, %rd19, %rd2;
	add.s64 	%rd58, %rd20, 32;
	mul.wide.u32 	%rd21, %r4, 4;
	add.s64 	%rd22, %rd21, %rd1;
	add.s64 	%rd57, %rd22, 32;
	mov.f32 	%f114, 0f00000000;
$L__BB3_4:
	.pragma "nounroll";
	ld.global.f32 	%f18, [%rd58+-32];
	ld.global.f32 	%f19, [%rd57+-32];
	fma.rn.f32 	%f20, %f18, %f19, %f114;
	ld.global.f32 	%f21, [%rd58+-28];
	ld.global.f32 	%f22, [%rd57+-28];
	fma.rn.f32 	%f23, %f21, %f22, %f20;
	ld.global.f32 	%f24, [%rd58+-24];
	ld.global.f32 	%f25, [%rd57+-24];
	fma.rn.f32 	%f26, %f24, %f25, %f23;
	ld.global.f32 	%f27, [%rd58+-20];
	ld.global.f32 	%f28, [%rd57+-20];
	fma.rn.f32 	%f29, %f27, %f28, %f26;
	ld.global.f32 	%f30, [%rd58+-16];
	ld.global.f32 	%f31, [%rd57+-16];
	fma.rn.f32 	%f32, %f30, %f31, %f29;
	ld.global.f32 	%f33, [%rd58+-12];
	ld.global.f32 	%f34, [%rd57+-12];
	fma.rn.f32 	%f35, %f33, %f34, %f32;
	ld.global.f32 	%f36, [%rd58+-8];
	ld.global.f32 	%f37, [%rd57+-8];
	fma.rn.f32 	%f38, %f36, %f37, %f35;
	ld.global.f32 	%f39, [%rd58+-4];
	ld.global.f32 	%f40, [%rd57+-4];
	fma.rn.f32 	%f41, %f39, %f40, %f38;
	ld.global.f32 	%f42, [%rd58];
	ld.global.f32 	%f43, [%rd57];
	fma.rn.f32 	%f44, %f42, %f43, %f41;
	ld.global.f32 	%f45, [%rd58+4];
	ld.global.f32 	%f46, [%rd57+4];
	fma.rn.f32 	%f47, %f45, %f46, %f44;
	ld.global.f32 	%f48, [%rd58+8];
	ld.global.f32 	%f49, [%rd57+8];
	fma.rn.f32 	%f50, %f48, %f49, %f47;
	ld.global.f32 	%f51, [%rd58+12];
	ld.global.f32 	%f52, [%rd57+12];
	fma.rn.f32 	%f53, %f51, %f52, %f50;
	ld.global.f32 	%f54, [%rd58+16];
	ld.global.f32 	%f55, [%rd57+16];
	fma.rn.f32 	%f56, %f54, %f55, %f53;
	ld.global.f32 	%f57, [%rd58+20];
	ld.global.f32 	%f58, [%rd57+20];
	fma.rn.f32 	%f59, %f57, %f58, %f56;
	ld.global.f32 	%f60, [%rd58+24];
	ld.global.f32 	%f61, [%rd57+24];
	fma.rn.f32 	%f62, %f60, %f61, %f59;
	ld.global.f32 	%f63, [%rd58+28];
	ld.global.f32 	%f64, [%rd57+28];
	fma.rn.f32 	%f114, %f63, %f64, %f62;
	add.s32 	%r31, %r31, 16;
	add.s64 	%rd58, %rd58, 64;
	add.s64 	%rd57, %rd57, 64;
	setp.ne.s32 	%p6, %r31, 0;
	@%p6 bra 	$L__BB3_4;
$L__BB3_5:
	setp.eq.s32 	%p7, %r5, 0;
	@%p7 bra 	$L__BB3_14;
	and.b32  	%r11, %r20, 7;
	setp.lt.u32 	%p8, %r5, 8;
	@%p8 bra 	$L__BB3_8;
	add.s32 	%r24, %r33, %r3;
	mul.wide.u32 	%rd23, %r24, 4;
	add.s64 	%rd24, %rd2, %rd23;
	ld.global.f32 	%f66, [%rd24];
	add.s32 	%r25, %r33, %r4;
	mul.wide.u32 	%rd25, %r25, 4;
	add.s64 	%rd26, %rd1, %rd25;
	ld.global.f32 	%f67, [%rd26];
	fma.rn.f32 	%f68, %f66, %f67, %f114;
	cvt.u64.u32 	%rd27, %r3;
	cvt.u64.u32 	%rd28, %r33;
	add.s64 	%rd29, %rd28, %rd27;
	shl.b64 	%rd30, %rd29, 2;
	add.s64 	%rd31, %rd2, %rd30;
	ld.global.f32 	%f69, [%rd31+4];
	cvt.u64.u32 	%rd32, %r4;
	add.s64 	%rd33, %rd28, %rd32;
	shl.b64 	%rd34, %rd33, 2;
	add.s64 	%rd35, %rd1, %rd34;
	ld.global.f32 	%f70, [%rd35+4];
	fma.rn.f32 	%f71, %f69, %f70, %f68;
	ld.global.f32 	%f72, [%rd31+8];
	ld.global.f32 	%f73, [%rd35+8];
	fma.rn.f32 	%f74, %f72, %f73, %f71;
	ld.global.f32 	%f75, [%rd31+12];
	ld.global.f32 	%f76, [%rd35+12];
	fma.rn.f32 	%f77, %f75, %f76, %f74;
	ld.global.f32 	%f78, [%rd31+16];
	ld.global.f32 	%f79, [%rd35+16];
	fma.rn.f32 	%f80, %f78, %f79, %f77;
	ld.global.f32 	%f81, [%rd31+20];
	ld.global.f32 	%f82, [%rd35+20];
	fma.rn.f32 	%f83, %f81, %f82, %f80;
	ld.global.f32 	%f84, [%rd31+24];
	ld.global.f32 	%f85, [%rd35+24];
	fma.rn.f32 	%f86, %f84, %f85, %f83;
	ld.global.f32 	%f87, [%rd31+28];
	ld.global.f32 	%f88, [%rd35+28];
	fma.rn.f32 	%f114, %f87, %f88, %f86;
	add.s32 	%r33, %r33, 8;
$L__BB3_8:
	setp.eq.s32 	%p9, %r11, 0;
	@%p9 bra 	$L__BB3_14;
	and.b32  	%r14, %r20, 3;
	setp.lt.u32 	%p10, %r11, 4;
	@%p10 bra 	$L__BB3_11;
	add.s32 	%r26, %r33, %r3;
	mul.wide.u32 	%rd36, %r26, 4;
	add.s64 	%rd37, %rd2, %rd36;
	ld.global.f32 	%f90, [%rd37];
	add.s32 	%r27, %r33, %r4;
	mul.wide.u32 	%rd38, %r27, 4;
	add.s64 	%rd39, %rd1, %rd38;
	ld.global.f32 	%f91, [%rd39];
	fma.rn.f32 	%f92, %f90, %f91, %f114;
	cvt.u64.u32 	%rd40, %r3;
	cvt.u64.u32 	%rd41, %r33;
	add.s64 	%rd42, %rd41, %rd40;
	shl.b64 	%rd43, %rd42, 2;
	add.s64 	%rd44, %rd2, %rd43;
	ld.global.f32 	%f93, [%rd44+4];
	cvt.u64.u32 	%rd45, %r4;
	add.s64 	%rd46, %rd41, %rd45;
	shl.b64 	%rd47, %rd46, 2;
	add.s64 	%rd48, %rd1, %rd47;
	ld.global.f32 	%f94, [%rd48+4];
	fma.rn.f32 	%f95, %f93, %f94, %f92;
	ld.global.f32 	%f96, [%rd44+8];
	ld.global.f32 	%f97, [%rd48+8];
	fma.rn.f32 	%f98, %f96, %f97, %f95;
	ld.global.f32 	%f99, [%rd44+12];
	ld.global.f32 	%f100, [%rd48+12];
	fma.rn.f32 	%f114, %f99, %f100, %f98;
	add.s32 	%r33, %r33, 4;
$L__BB3_11:
	setp.eq.s32 	%p11, %r14, 0;
	@%p11 bra 	$L__BB3_14;
	add.s32 	%r28, %r33, %r4;
	mul.wide.u32 	%rd49, %r28, 4;
	add.s64 	%rd60, %rd1, %rd49;
	add.s32 	%r29, %r33, %r3;
	mul.wide.u32 	%rd50, %r29, 4;
	add.s64 	%rd59, %rd2, %rd50;
	neg.s32 	%r35, %r14;
$L__BB3_13:
	.pragma "nounroll";
	ld.global.f32 	%f101, [%rd59];
	ld.global.f32 	%f102, [%rd60];
	fma.rn.f32 	%f114, %f101, %f102, %f114;
	add.s64 	%rd60, %rd60, 4;
	add.s64 	%rd59, %rd59, 4;
	add.s32 	%r35, %r35, 1;
	setp.ne.s32 	%p12, %r35, 0;
	@%p12 bra 	$L__BB3_13;
$L__BB3_14:
	cvta.to.global.u64 	%rd51, %rd15;
	mul.wide.u32 	%rd52, %r2, 4;
	add.s64 	%rd53, %rd51, %rd52;
	ld.global.f32 	%f103, [%rd53];
	add.f32 	%f104, %f114, %f103;
	max.f32 	%f105, %f104, 0f00000000;
	mad.lo.s32 	%r30, %r21, %r1, %r2;
	cvta.to.global.u64 	%rd54, %rd16;
	mul.wide.u32 	%rd55, %r30, 4;
	add.s64 	%rd56, %rd54, %rd55;
	st.global.f32 	[%rd56], %f105;
$L__BB3_15:
	ret;

}
	// .globl	matrix_multiply_kernel
.visible .entry matrix_multiply_kernel(
	.param .u64 .ptr .align 1 matrix_multiply_kernel_param_0,
	.param .u64 .ptr .align 1 matrix_multiply_kernel_param_1,
	.param .u64 .ptr .align 1 matrix_multiply_kernel_param_2,
	.param .u32 matrix_multiply_kernel_param_3,
	.param .u32 matrix_multiply_kernel_param_4,
	.param .u32 matrix_multiply_kernel_param_5,
	.param .u32 matrix_multiply_kernel_param_6,
	.param .u32 matrix_multiply_kernel_param_7,
	.param .u32 matrix_multiply_kernel_param_8,
	.param .u32 matrix_multiply_kernel_param_9
)
{
	.reg .pred 	%p<13>;
	.reg .b32 	%r<49>;
	.reg .b32 	%f<68>;
	.reg .b64 	%rd<40>;

	ld.param.u64 	%rd5, [matrix_multiply_kernel_param_0];
	ld.param.u64 	%rd6, [matrix_multiply_kernel_param_1];
	ld.param.u64 	%rd4, [matrix_multiply_kernel_param_2];
	ld.param.u32 	%r20, [matrix_multiply_kernel_param_4];
	ld.param.u32 	%r21, [matrix_multiply_kernel_param_5];
	ld.param.u32 	%r22, [matrix_multiply_kernel_param_6];
	ld.param.u32 	%r23, [matrix_multiply_kernel_param_7];
	ld.param.u32 	%r24, [matrix_multiply_kernel_param_8];
	ld.param.u32 	%r25, [matrix_multiply_kernel_param_9];
	cvta.to.global.u64 	%rd1, %rd6;
	cvta.to.global.u64 	%rd2, %rd5;
	mov.u32 	%r26, %ctaid.y;
	mov.u32 	%r27, %ntid.y;
	mov.u32 	%r28, %tid.y;
	mad.lo.s32 	%r29, %r26, %r27, %r28;
	add.s32 	%r1, %r29, %r22;
	mov.u32 	%r30, %ctaid.x;
	mov.u32 	%r31, %ntid.x;
	mov.u32 	%r32, %tid.x;
	mad.lo.s32 	%r33, %r30, %r31, %r32;
	add.s32 	%r2, %r33, %r24;
	setp.ge.s32 	%p1, %r1, %r23;
	setp.ge.s32 	%p2, %r2, %r25;
	or.pred  	%p3, %p1, %p2;
	@%p3 bra 	$L__BB4_14;
	setp.lt.s32 	%p4, %r21, 1;
	mov.f32 	%f67, 0f00000000;
	@%p4 bra 	$L__BB4_13;
	mul.lo.s32 	%r3, %r1, %r21;
	and.b32  	%r4, %r21, 7;
	setp.lt.u32 	%p5, %r21, 8;
	mov.f32 	%f67, 0f00000000;
	mov.b32 	%r47, 0;
	@%p5 bra 	$L__BB4_5;
	and.b32  	%r47, %r21, 2147483640;
	neg.s32 	%r45, %r47;
	shl.b32 	%r7, %r20, 3;
	add.s64 	%rd3, %rd2, 16;
	mov.f32 	%f67, 0f00000000;
	mul.wide.s32 	%rd11, %r20, 4;
	mov.u32 	%r43, %r3;
	mov.u32 	%r44, %r2;
$L__BB4_4:
	.pragma "nounroll";
	mul.wide.s32 	%rd7, %r43, 4;
	add.s64 	%rd8, %rd3, %rd7;
	ld.global.f32 	%f17, [%rd8+-16];
	mul.wide.s32 	%rd9, %r44, 4;
	add.s64 	%rd10, %rd1, %rd9;
	ld.global.f32 	%f18, [%rd10];
	fma.rn.f32 	%f19, %f17, %f18, %f67;
	ld.global.f32 	%f20, [%rd8+-12];
	add.s64 	%rd12, %rd10, %rd11;
	ld.global.f32 	%f21, [%rd12];
	fma.rn.f32 	%f22, %f20, %f21, %f19;
	ld.global.f32 	%f23, [%rd8+-8];
	add.s64 	%rd13, %rd12, %rd11;
	ld.global.f32 	%f24, [%rd13];
	fma.rn.f32 	%f25, %f23, %f24, %f22;
	ld.global.f32 	%f26, [%rd8+-4];
	add.s64 	%rd14, %rd13, %rd11;
	ld.global.f32 	%f27, [%rd14];
	fma.rn.f32 	%f28, %f26, %f27, %f25;
	ld.global.f32 	%f29, [%rd8];
	add.s64 	%rd15, %rd14, %rd11;
	ld.global.f32 	%f30, [%rd15];
	fma.rn.f32 	%f31, %f29, %f30, %f28;
	ld.global.f32 	%f32, [%rd8+4];
	add.s64 	%rd16, %rd15, %rd11;
	ld.global.f32 	%f33, [%rd16];
	fma.rn.f32 	%f34, %f32, %f33, %f31;
	ld.global.f32 	%f35, [%rd8+8];
	add.s64 	%rd17, %rd16, %rd11;
	ld.global.f32 	%f36, [%rd17];
	fma.rn.f32 	%f37, %f35, %f36, %f34;
	ld.global.f32 	%f38, [%rd8+12];
	add.s64 	%rd18, %rd17, %rd11;
	ld.global.f32 	%f39, [%rd18];
	fma.rn.f32 	%f67, %f38, %f39, %f37;
	add.s32 	%r45, %r45, 8;
	add.s32 	%r44, %r44, %r7;
	add.s32 	%r43, %r43, 8;
	setp.ne.s32 	%p6, %r45, 0;
	@%p6 bra 	$L__BB4_4;
$L__BB4_5:
	setp.eq.s32 	%p7, %r4, 0;
	@%p7 bra 	$L__BB4_13;
	and.b32  	%r15, %r21, 3;
	setp.lt.u32 	%p8, %r4, 4;
	@%p8 bra 	$L__BB4_8;
	add.s32 	%r35, %r47, %r3;
	mul.wide.s32 	%rd19, %r35, 4;
	add.s64 	%rd20, %rd2, %rd19;
	ld.global.f32 	%f41, [%rd20];
	mad.lo.s32 	%r36, %r47, %r20, %r2;
	mul.wide.s32 	%rd21, %r36, 4;
	add.s64 	%rd22, %rd1, %rd21;
	ld.global.f32 	%f42, [%rd22];
	fma.rn.f32 	%f43, %f41, %f42, %f67;
	ld.global.f32 	%f44, [%rd20+4];
	mul.wide.s32 	%rd23, %r20, 4;
	add.s64 	%rd24, %rd22, %rd23;
	ld.global.f32 	%f45, [%rd24];
	fma.rn.f32 	%f46, %f44, %f45, %f43;
	ld.global.f32 	%f47, [%rd20+8];
	add.s64 	%rd25, %rd24, %rd23;
	ld.global.f32 	%f48, [%rd25];
	fma.rn.f32 	%f49, %f47, %f48, %f46;
	ld.global.f32 	%f50, [%rd20+12];
	add.s64 	%rd26, %rd25, %rd23;
	ld.global.f32 	%f51, [%rd26];
	fma.rn.f32 	%f67, %f50, %f51, %f49;
	add.s32 	%r47, %r47, 4;
$L__BB4_8:
	setp.eq.s32 	%p9, %r15, 0;
	@%p9 bra 	$L__BB4_13;
	setp.eq.s32 	%p10, %r15, 1;
	@%p10 bra 	$L__BB4_11;
	add.s32 	%r37, %r47, %r3;
	mul.wide.s32 	%rd27, %r37, 4;
	add.s64 	%rd28, %rd2, %rd27;
	ld.global.f32 	%f53, [%rd28];
	mad.lo.s32 	%r38, %r47, %r20, %r2;
	mul.wide.s32 	%rd29, %r38, 4;
	add.s64 	%rd30, %rd1, %rd29;
	ld.global.f32 	%f54, [%rd30];
	fma.rn.f32 	%f55, %f53, %f54, %f67;
	ld.global.f32 	%f56, [%rd28+4];
	mul.wide.s32 	%rd31, %r20, 4;
	add.s64 	%rd32, %rd30, %rd31;
	ld.global.f32 	%f57, [%rd32];
	fma.rn.f32 	%f67, %f56, %f57, %f55;
	add.s32 	%r47, %r47, 2;
$L__BB4_11:
	and.b32  	%r39, %r21, 1;
	setp.eq.b32 	%p11, %r39, 1;
	not.pred 	%p12, %p11;
	@%p12 bra 	$L__BB4_13;
	add.s32 	%r40, %r47, %r3;
	mul.wide.s32 	%rd33, %r40, 4;
	add.s64 	%rd34, %rd2, %rd33;
	ld.global.f32 	%f58, [%rd34];
	mad.lo.s32 	%r41, %r47, %r20, %r2;
	mul.wide.s32 	%rd35, %r41, 4;
	add.s64 	%rd36, %rd1, %rd35;
	ld.global.f32 	%f59, [%rd36];
	fma.rn.f32 	%f67, %f58, %f59, %f67;
$L__BB4_13:
	mad.lo.s32 	%r42, %r1, %r20, %r2;
	cvta.to.global.u64 	%rd37, %rd4;
	mul.wide.s32 	%rd38, %r42, 4;
	add.s64 	%rd39, %rd37, %rd38;
	st.global.f32 	[%rd39], %f67;
$L__BB4_14:
	ret;

}


// ===== COMPILED SASS (sm_100) =====

	.target	sm_100

	.elftype	@"ET_EXEC"


//--------------------- .note.nv.tkinfo           --------------------------
	.section	.note.nv.tkinfo,"",@"SHT_NOTE"
	.sectionflags	@"SHF_NOTE_NV_TKINFO"
	.tkinfo
        /*0018*/ 	.word	0x00000002
        /*0030*/ 	.string	""
        /*0030*/ 	.string	"ptxas"
        /*0030*/ 	.string	"Cuda compilation tools, release 13.0, V13.0.88"
        /*0030*/ 	.string	"Build cuda_13.0.r13.0/compiler.36424714_0"
        /*0030*/ 	.string	"-arch sm_100 -m 64 "



//--------------------- .note.nv.cuinfo           --------------------------
	.section	.note.nv.cuinfo,"",@"SHT_NOTE"
	.sectionflags	@"SHF_NOTE_NV_CUINFO"
        /*0018*/ 	.short	0x0002
        /*001a*/ 	.short	0x0064
        /*001c*/ 	.short	0x0082
	.zero		2


//--------------------- .nv.info                  --------------------------
	.section	.nv.info,"",@"SHT_CUDA_INFO"
	.align	4


	//----- nvinfo : EIATTR_REGCOUNT
	.align		4
        /*0000*/ 	.byte	0x04, 0x2f
        /*0002*/ 	.short	(.L_1 - .L_0)
	.align		4
.L_0:
        /*0004*/ 	.word	index@(universal_compute_kernel)
        /*0008*/ 	.word	0x00000012


	//----- nvinfo : EIATTR_FRAME_SIZE
	.align		4
.L_1:
        /*000c*/ 	.byte	0x04, 0x11
        /*000e*/ 	.short	(.L_3 - .L_2)
	.align		4
.L_2:
        /*0010*/ 	.word	index@($__internal_1_$__cuda_sm20_rcp_rn_f32_slowpath)
        /*0014*/ 	.word	0x00000000


	//----- nvinfo : EIATTR_FRAME_SIZE
	.align		4
.L_3:
        /*0018*/ 	.byte	0x04, 0x11
        /*001a*/ 	.short	(.L_5 - .L_4)
	.align		4
.L_4:
        /*001c*/ 	.word	index@(universal_compute_kernel)
        /*0020*/ 	.word	0x00000000


	//----- nvinfo : EIATTR_REGCOUNT
	.align		4
.L_5:
        /*0024*/ 	.byte	0x04, 0x2f
        /*0026*/ 	.short	(.L_7 - .L_6)
	.align		4
.L_6:
        /*0028*/ 	.word	index@(distributed_render_kernel)
        /*002c*/ 	.word	0x00000023


	//----- nvinfo : EIATTR_FRAME_SIZE
	.align		4
.L_7:
        /*0030*/ 	.byte	0x04, 0x11
        /*0032*/ 	.short	(.L_9 - .L_8)
	.align		4
.L_8:
        /*0034*/ 	.word	index@($__internal_0_$__cuda_sm3x_div_rn_noftz_f32_slowpath)
        /*0038*/ 	.word	0x00000000


	//----- nvinfo : EIATTR_FRAME_SIZE
	.align		4
.L_9:
        /*003c*/ 	.byte	0x04, 0x11
        /*003e*/ 	.short	(.L_11 - .L_10)
	.align		4
.L_10:
        /*0040*/ 	.word	index@(distributed_render_kernel)
        /*0044*/ 	.word	0x00000000


	//----- nvinfo : EIATTR_REGCOUNT
	.align		4
.L_11:
        /*0048*/ 	.byte	0x04, 0x2f
        /*004a*/ 	.short	(.L_13 - .L_12)
	.align		4
.L_12:
        /*004c*/ 	.word	index@(video_encode_kernel)
        /*0050*/ 	.word	0x0000000e


	//----- nvinfo : EIATTR_FRAME_SIZE
	.align		4
.L_13:
        /*0054*/ 	.byte	0x04, 0x11
        /*0056*/ 	.short	(.L_15 - .L_14)
	.align		4
.L_14:
        /*0058*/ 	.word	index@(video_encode_kernel)
        /*005c*/ 	.word	0x00000000


	//----- nvinfo : EIATTR_REGCOUNT
	.align		4
.L_15:
        /*0060*/ 	.byte	0x04, 0x2f
        /*0062*/ 	.short	(.L_17 - .L_16)
	.align		4
.L_16:
        /*0064*/ 	.word	index@(ml_inference_kernel)
        /*0068*/ 	.word	0x0000001f


	//----- nvinfo : EIATTR_FRAME_SIZE
	.align		4
.L_17:
        /*006c*/ 	.byte	0x04, 0x11
        /*006e*/ 	.short	(.L_19 - .L_18)
	.align		4
.L_18:
        /*0070*/ 	.word	index@(ml_inference_kernel)
        /*0074*/ 	.word	0x00000000


	//----- nvinfo : EIATTR_REGCOUNT
	.align		4
.L_19:
        /*0078*/ 	.byte	0x04, 0x2f
        /*007a*/ 	.short	(.L_21 - .L_20)
	.align		4
.L_20:
        /*007c*/ 	.word	index@(matrix_multiply_kernel)
        /*0080*/ 	.word	0x00000020


	//----- nvinfo : EIATTR_FRAME_SIZE
	.align		4
.L_21:
        /*0084*/ 	.byte	0x04, 0x11
        /*0086*/ 	.short	(.L_23 - .L_22)
	.align		4
.L_22:
        /*0088*/ 	.word	index@(matrix_multiply_kernel)
        /*008c*/ 	.word	0x00000000


	//----- nvinfo : EIATTR_MIN_STACK_SIZE
	.align		4
.L_23:
        /*0090*/ 	.byte	0x04, 0x12
        /*0092*/ 	.short	(.L_25 - .L_24)
	.align		4
.L_24:
        /*0094*/ 	.word	index@(matrix_multiply_kernel)
        /*0098*/ 	.word	0x00000000


	//----- nvinfo : EIATTR_MIN_STACK_SIZE
	.align		4
.L_25:
        /*009c*/ 	.byte	0x04, 0x12
        /*009e*/ 	.short	(.L_27 - .L_26)
	.align		4
.L_26:
        /*00a0*/ 	.word	index@(ml_inference_kernel)
        /*00a4*/ 	.word	0x00000000


	//----- nvinfo : EIATTR_MIN_STACK_SIZE
	.align		4
.L_27:
        /*00a8*/ 	.byte	0x04, 0x12
        /*00aa*/ 	.short	(.L_29 - .L_28)
	.align		4
.L_28:
        /*00ac*/ 	.word	index@(video_encode_kernel)
        /*00b0*/ 	.word	0x00000000


	//----- nvinfo : EIATTR_MIN_STACK_SIZE
	.align		4
.L_29:
        /*00b4*/ 	.byte	0x04, 0x12
        /*00b6*/ 	.short	(.L_31 - .L_30)
	.align		4
.L_30:
        /*00b8*/ 	.word	index@(distributed_render_kernel)
        /*00bc*/ 	.word	0x00000000


	//----- nvinfo : EIATTR_MIN_STACK_SIZE
	.align		4
.L_31:
        /*00c0*/ 	.byte	0x04, 0x12
        /*00c2*/ 	.short	(.L_33 - .L_32)
	.align		4
.L_32:
        /*00c4*/ 	.word	index@(universal_compute_kernel)
        /*00c8*/ 	.word	0x00000000
.L_33:


//--------------------- .nv.compat                --------------------------
	.section	.nv.compat,"",@"SHT_CUDA_COMPAT_INFO"
	.align	4
        /*0000*/ 	.byte	0x02, 0x09, 0x00, 0x00, 0x02, 0x02, 0x01, 0x00, 0x02, 0x05, 0x05, 0x00, 0x03, 0x07, 0x01, 0x01
        /*0010*/ 	.byte	0x02, 0x03, 0x00, 0x00, 0x02, 0x06, 0x01, 0x00, 0x04, 0x0b, 0x08, 0x00, 0x01, 0x00, 0x00, 0x00
        /*0020*/ 	.byte	0x00, 0x00, 0x00, 0x00


//--------------------- .nv.info.matrix_multiply_kernel --------------------------
	.section	.nv.info.matrix_multiply_kernel,"",@"SHT_CUDA_INFO"
	.sectionflags	@""
	.align	4


	//----- nvinfo : EIATTR_CUDA_API_VERSION
	.align		4
        /*0000*/ 	.byte	0x04, 0x37
        /*0002*/ 	.short	(.L_35 - .L_34)
.L_34:
        /*0004*/ 	.word	0x00000082


	//----- nvinfo : EIATTR_KPARAM_INFO
	.align		4
.L_35:
        /*0008*/ 	.byte	0x04, 0x17
        /*000a*/ 	.short	(.L_37 - .L_36)
.L_36:
        /*000c*/ 	.word	0x00000000
        /*0010*/ 	.short	0x0009
        /*0012*/ 	.short	0x0030
        /*0014*/ 	.byte	0x00, 0xf0, 0x11, 0x00


	//----- nvinfo : EIATTR_KPARAM_INFO
	.align		4
.L_37:
        /*0018*/ 	.byte	0x04, 0x17
        /*001a*/ 	.short	(.L_39 - .L_38)
.L_38:
        /*001c*/ 	.word	0x00000000
        /*0020*/ 	.short	0x0008
        /*0022*/ 	.short	0x002c
        /*0024*/ 	.byte	0x00, 0xf0, 0x11, 0x00


	//----- nvinfo : EIATTR_KPARAM_INFO
	.align		4
.L_39:
        /*0028*/ 	.byte	0x04, 0x17
        /*002a*/ 	.short	(.L_41 - .L_40)
.L_40:
        /*002c*/ 	.word	0x00000000
        /*0030*/ 	.short	0x0007
        /*0032*/ 	.short	0x0028
        /*0034*/ 	.byte	0x00, 0xf0, 0x11, 0x00


	//----- nvinfo : EIATTR_KPARAM_INFO
	.align		4
.L_41:
        /*0038*/ 	.byte	0x04, 0x17
        /*003a*/ 	.short	(.L_43 - .L_42)
.L_42:
        /*003c*/ 	.word	0x00000000
        /*0040*/ 	.short	0x0006
        /*0042*/ 	.short	0x0024
        /*0044*/ 	.byte	0x00, 0xf0, 0x11, 0x00


	//----- nvinfo : EIATTR_KPARAM_INFO
	.align		4
.L_43:
        /*0048*/ 	.byte	0x04, 0x17
        /*004a*/ 	.short	(.L_45 - .L_44)
.L_44:
        /*004c*/ 	.word	0x00000000
        /*0050*/ 	.short	0x0005
        /*0052*/ 	.short	0x0020
        /*0054*/ 	.byte	0x00, 0xf0, 0x11, 0x00


	//----- nvinfo : EIATTR_KPARAM_INFO
	.align		4
.L_45:
        /*0058*/ 	.byte	0x04, 0x17
        /*005a*/ 	.short	(.L_47 - .L_46)
.L_46:
        /*005c*/ 	.word	0x00000000
        /*0060*/ 	.short	0x0004
        /*0062*/ 	.short	0x001c
        /*0064*/ 	.byte	0x00, 0xf0, 0x11, 0x00


	//----- nvinfo : EIATTR_KPARAM_INFO
	.align		4
.L_47:
        /*0068*/ 	.byte	0x04, 0x17
        /*006a*/ 	.short	(.L_49 - .L_48)
.L_48:
        /*006c*/ 	.word	0x00000000
        /*0070*/ 	.short	0x0003
        /*0072*/ 	.short	0x0018
        /*0074*/ 	.byte	0x00, 0xf0, 0x11, 0x00


	//----- nvinfo : EIATTR_KPARAM_INFO
	.align		4
.L_49:
        /*0078*/ 	.byte	0x04, 0x17
        /*007a*/ 	.short	(.L_51 - .L_50)
.L_50:
        /*007c*/ 	.word	0x00000000
        /*0080*/ 	.short	0x0002
        /*0082*/ 	.short	0x0010
        /*0084*/ 	.byte	0x00, 0xf5, 0x21, 0x00


	//----- nvinfo : EIATTR_KPARAM_INFO
	.align		4
.L_51:
        /*0088*/ 	.byte	0x04, 0x17
        /*008a*/ 	.short	(.L_53 - .L_52)
.L_52:
        /*008c*/ 	.word	0x00000000
        /*0090*/ 	.short	0x0001
        /*0092*/ 	.short	0x0008
        /*0094*/ 	.byte	0x00, 0xf5, 0x21, 0x00


	//----- nvinfo : EIATTR_KPARAM_INFO
	.align		4
.L_53:
        /*0098*/ 	.byte	0x04, 0x17
        /*009a*/ 	.short	(.L_55 - .L_54)
.L_54:
        /*009c*/ 	.word	0x00000000
        /*00a0*/ 	.short	0x0000
        /*00a2*/ 	.short	0x0000
        /*00a4*/ 	.byte	0x00, 0xf5, 0x21, 0x00


	//----- nvinfo : EIATTR_SPARSE_MMA_MASK
	.align		4
.L_55:
        /*00a8*/ 	.byte	0x03, 0x50
        /*00aa*/ 	.short	0x0000


	//----- nvinfo : EIATTR_MAXREG_COUNT
	.align		4
        /*00ac*/ 	.byte	0x03, 0x1b
        /*00ae*/ 	.short	0x00ff


	//----- nvinfo : EIATTR_MERCURY_ISA_VERSION
	.align		4
        /*00b0*/ 	.byte	0x03, 0x5f
        /*00b2*/ 	.short	0x0101


	//----- nvinfo : EIATTR_VRC_CTA_INIT_COUNT
	.align		4
        /*00b4*/ 	.byte	0x02, 0x4a
	.zero		1
	.zero		1


	//----- nvinfo : EIATTR_EXIT_INSTR_OFFSETS
	.align		4
        /*00b8*/ 	.byte	0x04, 0x1c
        /*00ba*/ 	.short	(.L_57 - .L_56)


	//   ....[0]....
.L_56:
        /*00bc*/ 	.word	0x00000100


	//   ....[1]....
        /*00c0*/ 	.word	0x000008d0


	//----- nvinfo : EIATTR_CBANK_PARAM_SIZE
	.align		4
.L_57:
        /*00c4*/ 	.byte	0x03, 0x19
        /*00c6*/ 	.short	0x0034


	//----- nvinfo : EIATTR_PARAM_CBANK
	.align		4
        /*00c8*/ 	.byte	0x04, 0x0a
        /*00ca*/ 	.short	(.L_59 - .L_58)
	.align		4
.L_58:
        /*00cc*/ 	.word	index@(.nv.constant0.matrix_multiply_kernel)
        /*00d0*/ 	.short	0x0380
        /*00d2*/ 	.short	0x0034


	//----- nvinfo : EIATTR_SW_WAR
	.align		4
.L_59:
        /*00d4*/ 	.byte	0x04, 0x36
        /*00d6*/ 	.short	(.L_61 - .L_60)
.L_60:
        /*00d8*/ 	.word	0x00000008
.L_61:


//--------------------- .nv.info.ml_inference_kernel --------------------------
	.section	.nv.info.ml_inference_kernel,"",@"SHT_CUDA_INFO"
	.sectionflags	@""
	.align	4


	//----- nvinfo : EIATTR_CUDA_API_VERSION
	.align		4
        /*0000*/ 	.byte	0x04, 0x37
        /*0002*/ 	.short	(.L_63 - .L_62)
.L_62:
        /*0004*/ 	.word	0x00000082


	//----- nvinfo : EIATTR_KPARAM_INFO
	.align		4
.L_63:
        /*0008*/ 	.byte	0x04, 0x17
        /*000a*/ 	.short	(.L_65 - .L_64)
.L_64:
        /*000c*/ 	.word	0x00000000
        /*0010*/ 	.short	0x0006
        /*0012*/ 	.short	0x0028
        /*0014*/ 	.byte	0x00, 0xf0, 0x11, 0x00


	//----- nvinfo : EIATTR_KPARAM_INFO
	.align		4
.L_65:
        /*0018*/ 	.byte	0x04, 0x17
        /*001a*/ 	.short	(.L_67 - .L_66)
.L_66:
        /*001c*/ 	.word	0x00000000
        /*0020*/ 	.short	0x0005
        /*0022*/ 	.short	0x0024
        /*0024*/ 	.byte	0x00, 0xf0, 0x11, 0x00


	//----- nvinfo : EIATTR_KPARAM_INFO
	.align		4
.L_67:
        /*0028*/ 	.byte	0x04, 0x17
        /*002a*/ 	.short	(.L_69 - .L_68)
.L_68:
        /*002c*/ 	.word	0x00000000
        /*0030*/ 	.short	0x0004
        /*0032*/ 	.short	0x0020
        /*0034*/ 	.byte	0x00, 0xf0, 0x11, 0x00


	//----- nvinfo : EIATTR_KPARAM_INFO
	.align		4
.L_69:
        /*0038*/ 	.byte	0x04, 0x17
        /*003a*/ 	.short	(.L_71 - .L_70)
.L_70:
        /*003c*/ 	.word	0x00000000
        /*0040*/ 	.short	0x0003
        /*0042*/ 	.short	0x0018
        /*0044*/ 	.byte	0x00, 0xf5, 0x21, 0x00


	//----- nvinfo : EIATTR_KPARAM_INFO
	.align		4
.L_71:
        /*0048*/ 	.byte	0x04, 0x17
        /*004a*/ 	.short	(.L_73 - .L_72)
.L_72:
        /*004c*/ 	.word	0x00000000
        /*0050*/ 	.short	0x0002
        /*0052*/ 	.short	0x0010
        /*0054*/ 	.byte	0x00, 0xf5, 0x21, 0x00


	//----- nvinfo : EIATTR_KPARAM_INFO
	.align		4
.L_73:
        /*0058*/ 	.byte	0x04, 0x17
        /*005a*/ 	.short	(.L_75 - .L_74)
.L_74:
        /*005c*/ 	.word	0x00000000
        /*0060*/ 	.short	0x0001
        /*0062*/ 	.short	0x0008
        /*0064*/ 	.byte	0x00, 0xf5, 0x21, 0x00


	//----- nvinfo : EIATTR_KPARAM_INFO
	.align		4
.L_75:
        /*0068*/ 	.byte	0x04, 0x17
        /*006a*/ 	.short	(.L_77 - .L_76)
.L_76:
        /*006c*/ 	.word	0x00000000
        /*0070*/ 	.short	0x0000
        /*0072*/ 	.short	0x0000
        /*0074*/ 	.byte	0x00, 0xf5, 0x21, 0x00


	//----- nvinfo : EIATTR_SPARSE_MMA_MASK
	.align		4
.L_77:
        /*0078*/ 	.byte	0x03, 0x50
        /*007a*/ 	.short	0x0000


	//----- nvinfo : EIATTR_MAXREG_COUNT
	.align		4
        /*007c*/ 	.byte	0x03, 0x1b
        /*007e*/ 	.short	0x00ff


	//----- nvinfo : EIATTR_MERCURY_ISA_VERSION
	.align		4
        /*0080*/ 	.byte	0x03, 0x5f
        /*0082*/ 	.short	0x0101


	//----- nvinfo : EIATTR_VRC_CTA_INIT_COUNT
	.align		4
        /*0084*/ 	.byte	0x02, 0x4a
	.zero		1
	.zero		1


	//----- nvinfo : EIATTR_EXIT_INSTR_OFFSETS
	.align		4
        /*0088*/ 	.byte	0x04, 0x1c
        /*008a*/ 	.short	(.L_79 - .L_78)


	//   ....[0]....
.L_78:
        /*008c*/ 	.word	0x00000070


	//   ....[1]....
        /*0090*/ 	.word	0x00000ca0


	//----- nvinfo : EIATTR_CBANK_PARAM_SIZE
	.align		4
.L_79:
        /*0094*/ 	.byte	0x03, 0x19
        /*0096*/ 	.short	0x002c


	//----- nvinfo : EIATTR_PARAM_CBANK
	.align		4
        /*0098*/ 	.byte	0x04, 0x0a
        /*009a*/ 	.short	(.L_81 - .L_80)
	.align		4
.L_80:
        /*009c*/ 	.word	index@(.nv.constant0.ml_inference_kernel)
        /*00a0*/ 	.short	0x0380
        /*00a2*/ 	.short	0x002c


	//----- nvinfo : EIATTR_SW_WAR
	.align		4
.L_81:
        /*00a4*/ 	.byte	0x04, 0x36
        /*00a6*/ 	.short	(.L_83 - .L_82)
.L_82:
        /*00a8*/ 	.word	0x00000008
.L_83:


//--------------------- .nv.info.video_encode_kernel --------------------------
	.section	.nv.info.video_encode_kernel,"",@"SHT_CUDA_INFO"
	.sectionflags	@""
	.align	4


	//----- nvinfo : EIATTR_CUDA_API_VERSION
	.align		4
        /*0000*/ 	.byte	0x04, 0x37
        /*0002*/ 	.short	(.L_85 - .L_84)
.L_84:
        /*0004*/ 	.word	0x00000082


	//----- nvinfo : EIATTR_KPARAM_INFO
	.align		4
.L_85:
        /*0008*/ 	.byte	0x04, 0x17
        /*000a*/ 	.short	(.L_87 - .L_86)
.L_86:
        /*000c*/ 	.word	0x00000000
        /*0010*/ 	.short	0x0006
        /*0012*/ 	.short	0x0024
        /*0014*/ 	.byte	0x00, 0xf0, 0x11, 0x00


	//----- nvinfo : EIATTR_KPARAM_INFO
	.align		4
.L_87:
        /*0018*/ 	.byte	0x04, 0x17
        /*001a*/ 	.short	(.L_89 - .L_88)
.L_88:
        /*001c*/ 	.word	0x00000000
        /*0020*/ 	.short	0x0005
        /*0022*/ 	.short	0x0020
        /*0024*/ 	.byte	0x00, 0xf0, 0x11, 0x00


	//----- nvinfo : EIATTR_KPARAM_INFO
	.align		4
.L_89:
        /*0028*/ 	.byte	0x04, 0x17
        /*002a*/ 	.short	(.L_91 - .L_90)
.L_90:
        /*002c*/ 	.word	0x00000000
        /*0030*/ 	.short	0x0004
        /*0032*/ 	.short	0x001c
        /*0034*/ 	.byte	0x00, 0xf0, 0x11, 0x00


	//----- nvinfo : EIATTR_KPARAM_INFO
	.align		4
.L_91:
        /*0038*/ 	.byte	0x04, 0x17
        /*003a*/ 	.short	(.L_93 - .L_92)
.L_92:
        /*003c*/ 	.word	0x00000000
        /*0040*/ 	.short	0x0003
        /*0042*/ 	.short	0x0018
        /*0044*/ 	.byte	0x00, 0xf0, 0x11, 0x00


	//----- nvinfo : EIATTR_KPARAM_INFO
	.align		4
.L_93:
        /*0048*/ 	.byte	0x04, 0x17
        /*004a*/ 	.short	(.L_95 - .L_94)
.L_94:
        /*004c*/ 	.word	0x00000000
        /*0050*/ 	.short	0x0002
        /*0052*/ 	.short	0x0010
        /*0054*/ 	.byte	0x00, 0xf5, 0x21, 0x00


	//----- nvinfo : EIATTR_KPARAM_INFO
	.align		4
.L_95:
        /*0058*/ 	.byte	0x04, 0x17
        /*005a*/ 	.short	(.L_97 - .L_96)
.L_96:
        /*005c*/ 	.word	0x00000000
        /*0060*/ 	.short	0x0001
        /*0062*/ 	.short	0x0008
        /*0064*/ 	.byte	0x00, 0xf5, 0x21, 0x00


	//----- nvinfo : EIATTR_KPARAM_INFO
	.align		4
.L_97:
        /*0068*/ 	.byte	0x04, 0x17
        /*006a*/ 	.short	(.L_99 - .L_98)
.L_98:
        /*006c*/ 	.word	0x00000000
        /*0070*/ 	.short	0x0000
        /*0072*/ 	.short	0x0000
        /*0074*/ 	.byte	0x00, 0xf5, 0x21, 0x00


	//----- nvinfo : EIATTR_SPARSE_MMA_MASK
	.align		4
.L_99:
        /*0078*/ 	.byte	0x03, 0x50
        /*007a*/ 	.short	0x0000


	//----- nvinfo : EIATTR_MAXREG_COUNT
	.align		4
        /*007c*/ 	.byte	0x03, 0x1b
        /*007e*/ 	.short	0x00ff


	//----- nvinfo : EIATTR_MERCURY_ISA_VERSION
	.align		4
        /*0080*/ 	.byte	0x03, 0x5f
        /*0082*/ 	.short	0x0101


	//----- nvinfo : EIATTR_VRC_CTA_INIT_COUNT
	.align		4
        /*0084*/ 	.byte	0x02, 0x4a
	.zero		1
	.zero		1


	//----- nvinfo : EIATTR_EXIT_INSTR_OFFSETS
	.align		4
        /*0088*/ 	.byte	0x04, 0x1c
        /*008a*/ 	.short	(.L_101 - .L_100)


	//   ....[0]....
.L_100:
        /*008c*/ 	.word	0x000000e0


	//   ....[1]....
        /*0090*/ 	.word	0x00000250


	//   ....[2]....
        /*0094*/ 	.word	0x00000330


	//----- nvinfo : EIATTR_CBANK_PARAM_SIZE
	.align		4
.L_101:
        /*0098*/ 	.byte	0x03, 0x19
        /*009a*/ 	.short	0x0028


	//----- nvinfo : EIATTR_PARAM_CBANK
	.align		4
        /*009c*/ 	.byte	0x04, 0x0a
        /*009e*/ 	.short	(.L_103 - .L_102)
	.align		4
.L_102:
        /*00a0*/ 	.word	index@(.nv.constant0.video_encode_kernel)
        /*00a4*/ 	.short	0x0380
        /*00a6*/ 	.short	0x0028


	//----- nvinfo : EIATTR_SW_WAR
	.align		4
.L_103:
        /*00a8*/ 	.byte	0x04, 0x36
        /*00aa*/ 	.short	(.L_105 - .L_104)
.L_104:
        /*00ac*/ 	.word	0x00000008
.L_105:


//--------------------- .nv.info.distributed_render_kernel --------------------------
	.section	.nv.info.distributed_render_kernel,"",@"SHT_CUDA_INFO"
	.sectionflags	@""
	.align	4


	//----- nvinfo : EIATTR_CUDA_API_VERSION
	.align		4
        /*0000*/ 	.byte	0x04, 0x37
        /*0002*/ 	.short	(.L_107 - .L_106)
.L_106:
        /*0004*/ 	.word	0x00000082


	//----- nvinfo : EIATTR_KPARAM_INFO
	.align		4
.L_107:
        /*0008*/ 	.byte	0x04, 0x17
        /*000a*/ 	.short	(.L_109 - .L_108)
.L_108:
        /*000c*/ 	.word	0x00000000
        /*0010*/ 	.short	0x000b
        /*0012*/ 	.short	0x0040
        /*0014*/ 	.byte	0x00, 0xf0, 0x11, 0x00


	//----- nvinfo : EIATTR_KPARAM_INFO
	.align		4
.L_109:
        /*0018*/ 	.byte	0x04, 0x17
        /*001a*/ 	.short	(.L_111 - .L_110)
.L_110:
        /*001c*/ 	.word	0x00000000
        /*0020*/ 	.short	0x000a
        /*0022*/ 	.short	0x003c
        /*0024*/ 	.byte	0x00, 0xf0, 0x11, 0x00


	//----- nvinfo : EIATTR_KPARAM_INFO
	.align		4
.L_111:
        /*0028*/ 	.byte	0x04, 0x17
        /*002a*/ 	.short	(.L_113 - .L_112)
.L_112:
        /*002c*/ 	.word	0x00000000
        /*0030*/ 	.short	0x0009
        /*0032*/ 	.short	0x0038
        /*0034*/ 	.byte	0x00, 0xf0, 0x11, 0x00


	//----- nvinfo : EIATTR_KPARAM_INFO
	.align		4
.L_113:
        /*0038*/ 	.byte	0x04, 0x17
        /*003a*/ 	.short	(.L_115 - .L_114)
.L_114:
        /*003c*/ 	.word	0x00000000
        /*0040*/ 	.short	0x0008
        /*0042*/ 	.short	0x0034
        /*0044*/ 	.byte	0x00, 0xf0, 0x11, 0x00


	//----- nvinfo : EIATTR_KPARAM_INFO
	.align		4
.L_115:
        /*0048*/ 	.byte	0x04, 0x17
        /*004a*/ 	.short	(.L_117 - .L_116)
.L_116:
        /*004c*/ 	.word	0x00000000
        /*0050*/ 	.short	0x0007
        /*0052*/ 	.short	0x0030
        /*0054*/ 	.byte	0x00, 0xf0, 0x11, 0x00


	//----- nvinfo : EIATTR_KPARAM_INFO
	.align		4
.L_117:
        /*0058*/ 	.byte	0x04, 0x17
        /*005a*/ 	.short	(.L_119 - .L_118)
.L_118:
        /*005c*/ 	.word	0x00000000
        /*0060*/ 	.short	0x0006
        /*0062*/ 	.short	0x002c
        /*0064*/ 	.byte	0x00, 0xf0, 0x11, 0x00


	//----- nvinfo : EIATTR_KPARAM_INFO
	.align		4
.L_119:
        /*0068*/ 	.byte	0x04, 0x17
        /*006a*/ 	.short	(.L_121 - .L_120)
.L_120:
        /*006c*/ 	.word	0x00000000
        /*0070*/ 	.short	0x0005
        /*0072*/ 	.short	0x0028
        /*0074*/ 	.byte	0x00, 0xf0, 0x11, 0x00


	//----- nvinfo : EIATTR_KPARAM_INFO
	.align		4
.L_121:
        /*0078*/ 	.byte	0x04, 0x17
        /*007a*/ 	.short	(.L_123 - .L_122)
.L_122:
        /*007c*/ 	.word	0x00000000
        /*0080*/ 	.short	0x0004
        /*0082*/ 	.short	0x0020
        /*0084*/ 	.byte	0x00, 0xf5, 0x21, 0x00


	//----- nvinfo : EIATTR_KPARAM_INFO
	.align		4
.L_123:
        /*0088*/ 	.byte	0x04, 0x17
        /*008a*/ 	.short	(.L_125 - .L_124)
.L_124:
        /*008c*/ 	.word	0x00000000
        /*0090*/ 	.short	0x0003
        /*0092*/ 	.short	0x0018
        /*0094*/ 	.byte	0x00, 0xf5, 0x21, 0x00


	//----- nvinfo : EIATTR_KPARAM_INFO
	.align		4
.L_125:
        /*0098*/ 	.byte	0x04, 0x17
        /*009a*/ 	.short	(.L_127 - .L_126)
.L_126:
        /*009c*/ 	.word	0x00000000
        /*00a0*/ 	.short	0x0002
        /*00a2*/ 	.short	0x0010
        /*00a4*/ 	.byte	0x00, 0xf5, 0x21, 0x00


	//----- nvinfo : EIATTR_KPARAM_INFO
	.align		4
.L_127:
        /*00a8*/ 	.byte	0x04, 0x17
        /*00aa*/ 	.short	(.L_129 - .L_128)
.L_128:
        /*00ac*/ 	.word	0x00000000
        /*00b0*/ 	.short	0x0001
        /*00b2*/ 	.short	0x0008
        /*00b4*/ 	.byte	0x00, 0xf5, 0x21, 0x00


	//----- nvinfo : EIATTR_KPARAM_INFO
	.align		4
.L_129:
        /*00b8*/ 	.byte	0x04, 0x17
        /*00ba*/ 	.short	(.L_131 - .L_130)
.L_130:
        /*00bc*/ 	.word	0x00000000
        /*00c0*/ 	.short	0x0000
        /*00c2*/ 	.short	0x0000
        /*00c4*/ 	.byte	0x00, 0xf5, 0x21, 0x00


	//----- nvinfo : EIATTR_SPARSE_MMA_MASK
	.align		4
.L_131:
        /*00c8*/ 	.byte	0x03, 0x50
        /*00ca*/ 	.short	0x0000


	//----- nvinfo : EIATTR_MAXREG_COUNT
	.align		4
        /*00cc*/ 	.byte	0x03, 0x1b
        /*00ce*/ 	.short	0x00ff


	//----- nvinfo : EIATTR_MERCURY_ISA_VERSION
	.align		4
        /*00d0*/ 	.byte	0x03, 0x5f
        /*00d2*/ 	.short	0x0101


	//----- nvinfo : EIATTR_UNUSED_LOAD_BYTE_OFFSET
	.align		4
        /*00d4*/ 	.byte	0x04, 0x44
        /*00d6*/ 	.short	(.L_133 - .L_132)


	//   ....[0]....
.L_132:
        /*00d8*/ 	.word	0x000002a0
        /*00dc*/ 	.word	0x00000fff


	//   ....[1]....
        /*00e0*/ 	.word	0x000002b0
        /*00e4*/ 	.word	0x00000fff


	//   ....[2]....
        /*00e8*/ 	.word	0x000002c0
        /*00ec*/ 	.word	0x00000fff


	//   ....[3]....
        /*00f0*/ 	.word	0x00000670
        /*00f4*/ 	.word	0x00000fff


	//   ....[4]....
        /*00f8*/ 	.word	0x00000680
        /*00fc*/ 	.word	0x00000fff


	//   ....[5]....
        /*0100*/ 	.word	0x00000690
        /*0104*/ 	.word	0x00000fff


	//----- nvinfo : EIATTR_VRC_CTA_INIT_COUNT
	.align		4
.L_133:
        /*0108*/ 	.byte	0x02, 0x4a
	.zero		1
	.zero		1


	//----- nvinfo : EIATTR_EXIT_INSTR_OFFSETS
	.align		4
        /*010c*/ 	.byte	0x04, 0x1c
        /*010e*/ 	.short	(.L_135 - .L_134)


	//   ....[0]....
.L_134:
        /*0110*/ 	.word	0x00000100


	//   ....[1]....
        /*0114*/ 	.word	0x000007e0


	//   ....[2]....
        /*0118*/ 	.word	0x00000900


	//----- nvinfo : EIATTR_CRS_STACK_SIZE
	.align		4
.L_135:
        /*011c*/ 	.byte	0x04, 0x1e
        /*011e*/ 	.short	(.L_137 - .L_136)
.L_136:
        /*0120*/ 	.word	0x00000000


	//----- nvinfo : EIATTR_CBANK_PARAM_SIZE
	.align		4
.L_137:
        /*0124*/ 	.byte	0x03, 0x19
        /*0126*/ 	.short	0x0044


	//----- nvinfo : EIATTR_PARAM_CBANK
	.align		4
        /*0128*/ 	.byte	0x04, 0x0a
        /*012a*/ 	.short	(.L_139 - .L_138)
	.align		4
.L_138:
        /*012c*/ 	.word	index@(.nv.constant0.distributed_render_kernel)
        /*0130*/ 	.short	0x0380
        /*0132*/ 	.short	0x0044


	//----- nvinfo : EIATTR_SW_WAR
	.align		4
.L_139:
        /*0134*/ 	.byte	0x04, 0x36
        /*0136*/ 	.short	(.L_141 - .L_140)
.L_140:
        /*0138*/ 	.word	0x00000008
.L_141:


//--------------------- .nv.info.universal_compute_kernel --------------------------
	.section	.nv.info.universal_compute_kernel,"",@"SHT_CUDA_INFO"
	.sectionflags	@""
	.align	4


	//----- nvinfo : EIATTR_CUDA_API_VERSION
	.align		4
        /*0000*/ 	.byte	0x04, 0x37
        /*0002*/ 	.short	(.L_143 - .L_142)
.L_142:
        /*0004*/ 	.word	0x00000082


	//----- nvinfo : EIATTR_KPARAM_INFO
	.align		4
.L_143:
        /*0008*/ 	.byte	0x04, 0x17
        /*000a*/ 	.short	(.L_145 - .L_144)
.L_144:
        /*000c*/ 	.word	0x00000000
        /*0010*/ 	.short	0x0005
        /*0012*/ 	.short	0x0024
        /*0014*/ 	.byte	0x00, 0xf0, 0x11, 0x00


	//----- nvinfo : EIATTR_KPARAM_INFO
	.align		4
.L_145:
        /*0018*/ 	.byte	0x04, 0x17
        /*001a*/ 	.short	(.L_147 - .L_146)
.L_146:
        /*001c*/ 	.word	0x00000000
        /*0020*/ 	.short	0x0004
        /*0022*/ 	.short	0x0020
        /*0024*/ 	.byte	0x00, 0xf0, 0x11, 0x00


	//----- nvinfo : EIATTR_KPARAM_INFO
	.align		4
.L_147:
        /*0028*/ 	.byte	0x04, 0x17
        /*002a*/ 	.short	(.L_149 - .L_148)
.L_148:
        /*002c*/ 	.word	0x00000000
        /*0030*/ 	.short	0x0003
        /*0032*/ 	.short	0x0018
        /*0034*/ 	.byte	0x00, 0xf5, 0x21, 0x00


	//----- nvinfo : EIATTR_KPARAM_INFO
	.align		4
.L_149:
        /*0038*/ 	.byte	0x04, 0x17
        /*003a*/ 	.short	(.L_151 - .L_150)
.L_150:
        /*003c*/ 	.word	0x00000000
        /*0040*/ 	.short	0x0002
        /*0042*/ 	.short	0x0010
        /*0044*/ 	.byte	0x00, 0xf5, 0x21, 0x00


	//----- nvinfo : EIATTR_KPARAM_INFO
	.align		4
.L_151:
        /*0048*/ 	.byte	0x04, 0x17
        /*004a*/ 	.short	(.L_153 - .L_152)
.L_152:
        /*004c*/ 	.word	0x00000000
        /*0050*/ 	.short	0x0001
        /*0052*/ 	.short	0x0008
        /*0054*/ 	.byte	0x00, 0xf5, 0x21, 0x00


	//----- nvinfo : EIATTR_KPARAM_INFO
	.align		4
.L_153:
        /*0058*/ 	.byte	0x04, 0x17
        /*005a*/ 	.short	(.L_155 - .L_154)
.L_154:
        /*005c*/ 	.word	0x00000000
        /*0060*/ 	.short	0x0000
        /*0062*/ 	.short	0x0000
        /*0064*/ 	.byte	0x00, 0xf5, 0x21, 0x00


	//----- nvinfo : EIATTR_SPARSE_MMA_MASK
	.align		4
.L_155:
        /*0068*/ 	.byte	0x03, 0x50
        /*006a*/ 	.short	0x0000


	//----- nvinfo : EIATTR_MAXREG_COUNT
	.align		4
        /*006c*/ 	.byte	0x03, 0x1b
        /*006e*/ 	.short	0x00ff


	//----- nvinfo : EIATTR_MERCURY_ISA_VERSION
	.align		4
        /*0070*/ 	.byte	0x03, 0x5f
        /*0072*/ 	.short	0x0101


	//----- nvinfo : EIATTR_VRC_CTA_INIT_COUNT
	.align		4
        /*0074*/ 	.byte	0x02, 0x4a
	.zero		1
	.zero		1


	//----- nvinfo : EIATTR_EXIT_INSTR_OFFSETS
	.align		4
        /*0078*/ 	.byte	0x04, 0x1c
        /*007a*/ 	.short	(.L_157 - .L_156)


	//   ....[0]....
.L_156:
        /*007c*/ 	.word	0x00000070


	//   ....[1]....
        /*0080*/ 	.word	0x00000770


	//   ....[2]....
        /*0084*/ 	.word	0x000007e0


	//   ....[3]....
        /*0088*/ 	.word	0x00000850


	//   ....[4]....
        /*008c*/ 	.word	0x00000a80


	//   ....[5]....
        /*0090*/ 	.word	0x00000ad0


	//   ....[6]....
        /*0094*/ 	.word	0x00000b70


	//   ....[7]....
        /*0098*/ 	.word	0x00000cc0


	//   ....[8]....
        /*009c*/ 	.word	0x00000cf0


	//   ....[9]....
        /*00a0*/ 	.word	0x00000f50


	//----- nvinfo : EIATTR_INDIRECT_BRANCH_TARGETS
	.align		4
.L_157:
        /*00a4*/ 	.byte	0x04, 0x34
        /*00a6*/ 	.short	(.L_159 - .L_158)


	//   ....[0]....
.L_158:
        /*00a8*/ 	.word	.L_x_47@srel
        /*00ac*/ 	.short	0x0
        /*00ae*/ 	.short	0x0
        /*00b0*/ 	.word	0x3
        /*00b4*/ 	.word	.L_x_48@srel
        /*00b8*/ 	.word	.L_x_49@srel
        /*00bc*/ 	.word	.L_x_50@srel


	//   ....[1]....
        /*00c0*/ 	.word	.L_x_51@srel
        /*00c4*/ 	.short	0x0
        /*00c6*/ 	.short	0x0
        /*00c8*/ 	.word	0x3
        /*00cc*/ 	.word	.L_x_52@srel
        /*00d0*/ 	.word	.L_x_53@srel
        /*00d4*/ 	.word	.L_x_35@srel


	//   ....[2]....
        /*00d8*/ 	.word	.L_x_55@srel
        /*00dc*/ 	.short	0x0
        /*00de*/ 	.short	0x0
        /*00e0*/ 	.word	0x3
        /*00e4*/ 	.word	.L_x_56@srel
        /*00e8*/ 	.word	.L_x_57@srel
        /*00ec*/ 	.word	.L_x_35@srel


	//----- nvinfo : EIATTR_CRS_STACK_SIZE
	.align		4
.L_159:
        /*00f0*/ 	.byte	0x04, 0x1e
        /*00f2*/ 	.short	(.L_161 - .L_160)
.L_160:
        /*00f4*/ 	.word	0x00000000


	//----- nvinfo : EIATTR_CBANK_PARAM_SIZE
	.align		4
.L_161:
        /*00f8*/ 	.byte	0x03, 0x19
        /*00fa*/ 	.short	0x0028


	//----- nvinfo : EIATTR_PARAM_CBANK
	.align		4
        /*00fc*/ 	.byte	0x04, 0x0a
        /*00fe*/ 	.short	(.L_163 - .L_162)
	.align		4
.L_162:
        /*0100*/ 	.word	index@(.nv.constant0.universal_compute_kernel)
        /*0104*/ 	.short	0x0380
        /*0106*/ 	.short	0x0028


	//----- nvinfo : EIATTR_SW_WAR
	.align		4
.L_163:
        /*0108*/ 	.byte	0x04, 0x36
        /*010a*/ 	.short	(.L_165 - .L_164)
.L_164:
        /*010c*/ 	.word	0x00000008
.L_165:


//--------------------- .nv.callgraph             --------------------------
	.section	.nv.callgraph,"",@"SHT_CUDA_CALLGRAPH"
	.align	4
	.sectionentsize	8
	.align		4
        /*0000*/ 	.word	0x00000000
	.align		4
        /*0004*/ 	.word	0xffffffff
	.align		4
        /*0008*/ 	.word	0x00000000
	.align		4
        /*000c*/ 	.word	0xfffffffe
	.align		4
        /*0010*/ 	.word	0x00000000
	.align		4
        /*0014*/ 	.word	0xfffffffd
	.align		4
        /*0018*/ 	.word	0x00000000
	.align		4
        /*001c*/ 	.word	0xfffffffc


//--------------------- .nv.constant2.universal_compute_kernel --------------------------
	.section	.nv.constant2.universal_compute_kernel,"a",@progbits
	.sectionflags	@""
	.align	4
.nv.constant2.universal_compute_kernel:
        /*0000*/ 	.byte	0x80, 0x07, 0x00, 0x00, 0xf0, 0x07, 0x00, 0x00, 0x50, 0x01, 0x00, 0x00, 0x90, 0x0a, 0x00, 0x00
        /*0010*/ 	.byte	0xe0, 0x08, 0x00, 0x00, 0x40, 0x0b, 0x00, 0x00, 0x80, 0x0b, 0x00, 0x00, 0xd0, 0x0c, 0x00, 0x00
        /*0020*/ 	.byte	0x40, 0x0b, 0x00, 0x00


//--------------------- .text.matrix_multiply_kernel --------------------------
	.section	.text.matrix_multiply_kernel,"ax",@progbits
	.align	128
        .global         matrix_multiply_kernel
        .type           matrix_multiply_kernel,@function
        .size           matrix_multiply_kernel,(.L_x_61 - matrix_multiply_kernel)
        .other          matrix_multiply_kernel,@"STO_CUDA_ENTRY STV_DEFAULT"
matrix_multiply_kernel:
.text.matrix_multiply_kernel:
[----:B------:R-:W-:Y:S01]  /*0000*/  LDC R1, c[0x0][0x37c] ;  /* 0x0000df00ff017b82 */ /* 0x000fe20000000800 */
[----:B------:R-:W0:Y:S07]  /*0010*/  S2R R3, SR_TID.X ;  /* 0x0000000000037919 */ /* 0x000e2e0000002100 */
[----:B------:R-:W1:Y:S01]  /*0020*/  LDC R15, c[0x0][0x364] ;  /* 0x0000d900ff0f7b82 */ /* 0x000e620000000800 */
[----:B------:R-:W2:Y:S01]  /*0030*/  LDCU.64 UR8, c[0x0][0x3a8] ;  /* 0x00007500ff0877ac */ /* 0x000ea20008000a00 */
[----:B------:R-:W1:Y:S01]  /*0040*/  S2R R2, SR_TID.Y ;  /* 0x0000000000027919 */ /* 0x000e620000002200 */
[----:B------:R-:W3:Y:S05]  /*0050*/  LDCU UR6, c[0x0][0x3a4] ;  /* 0x00007480ff0677ac */ /* 0x000eea0008000800 */
[----:B------:R-:W0:Y:S01]  /*0060*/  S2UR UR5, SR_CTAID.X ;  /* 0x00000000000579c3 */ /* 0x000e220000002500 */
[----:B------:R-:W4:Y:S07]  /*0070*/  LDCU UR7, c[0x0][0x3b0] ;  /* 0x00007600ff0777ac */ /* 0x000f2e0008000800 */
[----:B------:R-:W0:Y:S08]  /*0080*/  LDC R0, c[0x0][0x360] ;  /* 0x0000d800ff007b82 */ /* 0x000e300000000800 */
[----:B------:R-:W1:Y:S01]  /*0090*/  S2UR UR4, SR_CTAID.Y ;  /* 0x00000000000479c3 */ /* 0x000e620000002600 */
[----:B0-----:R-:W-:-:S05]  /*00a0*/  IMAD R0, R0, UR5, R3 ;  /* 0x0000000500007c24 */ /* 0x001fca000f8e0203 */
[----:B--2---:R-:W-:Y:S01]  /*00b0*/  IADD3 R0, PT, PT, R0, UR9, RZ ;  /* 0x0000000900007c10 */ /* 0x004fe2000fffe0ff */
[----:B-1----:R-:W-:-:S03]  /*00c0*/  IMAD R15, R15, UR4, R2 ;  /* 0x000000040f0f7c24 */ /* 0x002fc6000f8e0202 */
[----:B----4-:R-:W-:Y:S02]  /*00d0*/  ISETP.GE.AND P0, PT, R0, UR7, PT ;  /* 0x0000000700007c0c */ /* 0x010fe4000bf06270 */
[----:B---3--:R-:W-:-:S04]  /*00e0*/  IADD3 R15, PT, PT, R15, UR6, RZ ;  /* 0x000000060f0f7c10 */ /* 0x008fc8000fffe0ff */
[----:B------:R-:W-:-:S13]  /*00f0*/  ISETP.GE.OR P0, PT, R15, UR8, P0 ;  /* 0x000000080f007c0c */ /* 0x000fda0008706670 */
[----:B------:R-:W-:Y:S05]  /*0100*/  @P0 EXIT ;  /* 0x000000000000094d */ /* 0x000fea0003800000 */
[----:B------:R-:W0:Y:S01]  /*0110*/  LDC R14, c[0x0][0x3a0] ;  /* 0x0000e800ff0e7b82 */ /* 0x000e220000000800 */
[----:B------:R-:W1:Y:S01]  /*0120*/  LDCU.64 UR6, c[0x0][0x358] ;  /* 0x00006b00ff0677ac */ /* 0x000e620008000a00 */
[----:B------:R-:W-:Y:S01]  /*0130*/  HFMA2 R25, -RZ, RZ, 0, 0 ;  /* 0x00000000ff197431 */ /* 0x000fe200000001ff */
[----:B0-----:R-:W-:-:S13]  /*0140*/  ISETP.GE.AND P0, PT, R14, 0x1, PT ;  /* 0x000000010e00780c */ /* 0x001fda0003f06270 */
[----:B-1----:R-:W-:Y:S05]  /*0150*/  @!P0 BRA `(.L_x_0) ;  /* 0x0000000400c88947 */ /* 0x002fea0003800000 */
[C---:B------:R-:W-:Y:S01]  /*0160*/  ISETP.GE.U32.AND P1, PT, R14.reuse, 0x8, PT ;  /* 0x000000080e00780c */ /* 0x040fe20003f26070 */
[----:B------:R-:W-:Y:S01]  /*0170*/  IMAD R17, R15, R14, RZ ;  /* 0x0000000e0f117224 */ /* 0x000fe200078e02ff */
[----:B------:R-:W-:Y:S02]  /*0180*/  LOP3.LUT R24, R14, 0x7, RZ, 0xc0, !PT ;  /* 0x000000070e187812 */ /* 0x000fe400078ec0ff */
[----:B------:R-:W-:Y:S02]  /*0190*/  MOV R25, RZ ;  /* 0x000000ff00197202 */ /* 0x000fe40000000f00 */
[----:B------:R-:W-:Y:S02]  /*01a0*/  ISETP.NE.AND P0, PT, R24, RZ, PT ;  /* 0x000000ff1800720c */ /* 0x000fe40003f05270 */
[----:B------:R-:W-:-:S05]  /*01b0*/  MOV R18, RZ ;  /* 0x000000ff00127202 */ /* 0x000fca0000000f00 */
[----:B------:R-:W-:Y:S06]  /*01c0*/  @!P1 BRA `(.L_x_1) ;  /* 0x0000000000c89947 */ /* 0x000fec0003800000 */
[----:B------:R-:W0:Y:S01]  /*01d0*/  LDCU.64 UR4, c[0x0][0x380] ;  /* 0x00007000ff0477ac */ /* 0x000e220008000a00 */
[----:B------:R-:W-:Y:S02]  /*01e0*/  LOP3.LUT R18, R14, 0x7ffffff8, RZ, 0xc0, !PT ;  /* 0x7ffffff80e127812 */ /* 0x000fe400078ec0ff */
[----:B------:R-:W-:Y:S02]  /*01f0*/  MOV R25, RZ ;  /* 0x000000ff00197202 */ /* 0x000fe40000000f00 */
[----:B------:R-:W-:Y:S02]  /*0200*/  MOV R16, R17 ;  /* 0x0000001100107202 */ /* 0x000fe40000000f00 */
[----:B------:R-:W-:Y:S02]  /*0210*/  MOV R20, R0 ;  /* 0x0000000000147202 */ /* 0x000fe40000000f00 */
[----:B------:R-:W-:Y:S01]  /*0220*/  IADD3 R19, PT, PT, -R18, RZ, RZ ;  /* 0x000000ff12137210 */ /* 0x000fe20007ffe1ff */
[----:B0-----:R-:W-:-:S04]  /*0230*/  UIADD3 UR4, UP0, UPT, UR4, 0x10, URZ ;  /* 0x0000001004047890 */ /* 0x001fc8000ff1e0ff */
[----:B------:R-:W-:-:S12]  /*0240*/  UIADD3.X UR5, UPT, UPT, URZ, UR5, URZ, UP0, !UPT ;  /* 0x00000005ff057290 */ /* 0x000fd800087fe4ff */
.L_x_2:
[----:B------:R-:W0:Y:S01]  /*0250*/  LDC.64 R10, c[0x0][0x388] ;  /* 0x0000e200ff0a7b82 */ /* 0x000e220000000a00 */
[----:B------:R-:W-:Y:S02]  /*0260*/  MOV R2, UR4 ;  /* 0x0000000400027c02 */ /* 0x000fe40008000f00 */
[----:B------:R-:W-:-:S03]  /*0270*/  MOV R3, UR5 ;  /* 0x0000000500037c02 */ /* 0x000fc60008000f00 */
[----:B------:R-:W-:Y:S02]  /*0280*/  IMAD.WIDE R2, R16, 0x4, R2 ;  /* 0x0000000410027825 */ /* 0x000fe400078e0202 */
[----:B------:R-:W1:Y:S03]  /*0290*/  LDC R23, c[0x0][0x39c] ;  /* 0x0000e700ff177b82 */ /* 0x000e660000000800 */
[----:B------:R-:W2:Y:S04]  /*02a0*/  LDG.E R26, desc[UR6][R2.64+-0x10] ;  /* 0xfffff006021a7981 */ /* 0x000ea8000c1e1900 */
[----:B------:R-:W3:Y:S04]  /*02b0*/  LDG.E R22, desc[UR6][R2.64+-0xc] ;  /* 0xfffff40602167981 */ /* 0x000ee8000c1e1900 */
[----:B------:R-:W4:Y:S01]  /*02c0*/  LDG.E R27, desc[UR6][R2.64+-0x8] ;  /* 0xfffff806021b7981 */ /* 0x000f22000c1e1900 */
[----:B0-----:R-:W-:-:S05]  /*02d0*/  IMAD.WIDE R10, R20, 0x4, R10 ;  /* 0x00000004140a7825 */ /* 0x001fca00078e020a */
[----:B------:R0:W2:Y:S01]  /*02e0*/  LDG.E R28, desc[UR6][R10.64] ;  /* 0x000000060a1c7981 */ /* 0x0000a2000c1e1900 */
[----:B-1----:R-:W-:-:S05]  /*02f0*/  IMAD.WIDE R12, R23, 0x4, R10 ;  /* 0x00000004170c7825 */ /* 0x002fca00078e020a */
[----:B------:R1:W3:Y:S01]  /*0300*/  LDG.E R21, desc[UR6][R12.64] ;  /* 0x000000060c157981 */ /* 0x0002e2000c1e1900 */
[----:B------:R-:W-:-:S04]  /*0310*/  IMAD.WIDE R8, R23, 0x4, R12 ;  /* 0x0000000417087825 */ /* 0x000fc800078e020c */
[C---:B------:R-:W-:Y:S02]  /*0320*/  IMAD.WIDE R6, R23.reuse, 0x4, R8 ;  /* 0x0000000417067825 */ /* 0x040fe400078e0208 */
[----:B------:R-:W4:Y:S02]  /*0330*/  LDG.E R8, desc[UR6][R8.64] ;  /* 0x0000000608087981 */ /* 0x000f24000c1e1900 */
[C---:B------:R-:W-:Y:S02]  /*0340*/  IMAD.WIDE R4, R23.reuse, 0x4, R6 ;  /* 0x0000000417047825 */ /* 0x040fe400078e0206 */
[----:B------:R5:W4:Y:S02]  /*0350*/  LDG.E R29, desc[UR6][R6.64] ;  /* 0x00000006061d7981 */ /* 0x000b24000c1e1900 */
[C---:B0-----:R-:W-:Y:S02]  /*0360*/  IMAD.WIDE R10, R23.reuse, 0x4, R4 ;  /* 0x00000004170a7825 */ /* 0x041fe400078e0204 */
[----:B------:R-:W4:Y:S04]  /*0370*/  LDG.E R9, desc[UR6][R2.64+0x8] ;  /* 0x0000080602097981 */ /* 0x000f28000c1e1900 */
[----:B------:R-:W4:Y:S01]  /*0380*/  LDG.E R5, desc[UR6][R4.64] ;  /* 0x0000000604057981 */ /* 0x000f22000c1e1900 */
[----:B-1----:R-:W-:-:S03]  /*0390*/  IMAD.WIDE R12, R23, 0x4, R10 ;  /* 0x00000004170c7825 */ /* 0x002fc600078e020a */
[----:B------:R-:W4:Y:S01]  /*03a0*/  LDG.E R4, desc[UR6][R2.64] ;  /* 0x0000000602047981 */ /* 0x000f22000c1e1900 */
[----:B-----5:R-:W-:-:S06]  /*03b0*/  IMAD.WIDE R6, R23, 0x4, R12 ;  /* 0x0000000417067825 */ /* 0x020fcc00078e020c */
[----:B------:R-:W5:Y:S01]  /*03c0*/  LDG.E R7, desc[UR6][R6.64] ;  /* 0x0000000606077981 */ /* 0x000f62000c1e1900 */
[----:B--2---:R-:W-:-:S03]  /*03d0*/  FFMA R25, R26, R28, R25 ;  /* 0x0000001c1a197223 */ /* 0x004fc60000000019 */
[----:B------:R-:W2:Y:S04]  /*03e0*/  LDG.E R26, desc[UR6][R2.64+-0x4] ;  /* 0xfffffc06021a7981 */ /* 0x000ea8000c1e1900 */
[----:B------:R-:W5:Y:S04]  /*03f0*/  LDG.E R28, desc[UR6][R10.64] ;  /* 0x000000060a1c7981 */ /* 0x000f68000c1e1900 */
[----:B------:R-:W5:Y:S04]  /*0400*/  LDG.E R11, desc[UR6][R2.64+0x4] ;  /* 0x00000406020b7981 */ /* 0x000f68000c1e1900 */
[----:B------:R-:W5:Y:S04]  /*0410*/  LDG.E R10, desc[UR6][R2.64+0xc] ;  /* 0x00000c06020a7981 */ /* 0x000f68000c1e1900 */
[----:B------:R-:W5:Y:S01]  /*0420*/  LDG.E R2, desc[UR6][R12.64] ;  /* 0x000000060c027981 */ /* 0x000f62000c1e1900 */
[----:B---3--:R-:W-:Y:S01]  /*0430*/  FFMA R22, R22, R21, R25 ;  /* 0x0000001516167223 */ /* 0x008fe20000000019 */
[----:B------:R-:W-:-:S03]  /*0440*/  IADD3 R19, PT, PT, R19, 0x8, RZ ;  /* 0x0000000813137810 */ /* 0x000fc60007ffe0ff */
[----:B----4-:R-:W-:Y:S01]  /*0450*/  FFMA R27, R27, R8, R22 ;  /* 0x000000081b1b7223 */ /* 0x010fe20000000016 */
[----:B------:R-:W-:Y:S02]  /*0460*/  ISETP.NE.AND P1, PT, R19, RZ, PT ;  /* 0x000000ff1300720c */ /* 0x000fe40003f25270 */
[----:B------:R-:W-:Y:S02]  /*0470*/  LEA R20, R23, R20, 0x3 ;  /* 0x0000001417147211 */ /* 0x000fe400078e18ff */
[----:B------:R-:W-:Y:S01]  /*0480*/  IADD3 R16, PT, PT, R16, 0x8, RZ ;  /* 0x0000000810107810 */ /* 0x000fe20007ffe0ff */
[----:B--2---:R-:W-:-:S04]  /*0490*/  FFMA R27, R26, R29, R27 ;  /* 0x0000001d1a1b7223 */ /* 0x004fc8000000001b */
[----:B------:R-:W-:-:S04]  /*04a0*/  FFMA R4, R4, R5, R27 ;  /* 0x0000000504047223 */ /* 0x000fc8000000001b */
[----:B-----5:R-:W-:-:S04]  /*04b0*/  FFMA R4, R11, R28, R4 ;  /* 0x0000001c0b047223 */ /* 0x020fc80000000004 */
[----:B------:R-:W-:-:S04]  /*04c0*/  FFMA R9, R9, R2, R4 ;  /* 0x0000000209097223 */ /* 0x000fc80000000004 */
[----:B------:R-:W-:Y:S01]  /*04d0*/  FFMA R25, R10, R7, R9 ;  /* 0x000000070a197223 */ /* 0x000fe20000000009 */
[----:B------:R-:W-:Y:S06]  /*04e0*/  @P1 BRA `(.L_x_2) ;  /* 0xfffffffc00581947 */ /* 0x000fec000383ffff */
.L_x_1:
[----:B------:R-:W-:Y:S05]  /*04f0*/  @!P0 BRA `(.L_x_0) ;  /* 0x0000000000e08947 */ /* 0x000fea0003800000 */
[----:B------:R-:W-:Y:S02]  /*0500*/  ISETP.GE.U32.AND P0, PT, R24, 0x4, PT ;  /* 0x000000041800780c */ /* 0x000fe40003f06070 */
[----:B------:R-:W-:-:S04]  /*0510*/  LOP3.LUT R16, R14, 0x3, RZ, 0xc0, !PT ;  /* 0x000000030e107812 */ /* 0x000fc800078ec0ff */
[----:B------:R-:W-:-:S07]  /*0520*/  ISETP.NE.AND P1, PT, R16, RZ, PT ;  /* 0x000000ff1000720c */ /* 0x000fce0003f25270 */
[----:B------:R-:W-:Y:S06]  /*0530*/  @!P0 BRA `(.L_x_3) ;  /* 0x00000000005c8947 */ /* 0x000fec0003800000 */
[----:B------:R-:W0:Y:S01]  /*0540*/  LDC R19, c[0x0][0x39c] ;  /* 0x0000e700ff137b82 */ /* 0x000e220000000800 */
[----:B------:R-:W-:-:S07]  /*0550*/  IADD3 R5, PT, PT, R17, R18, RZ ;  /* 0x0000001211057210 */ /* 0x000fce0007ffe0ff */
[----:B------:R-:W1:Y:S08]  /*0560*/  LDC.64 R8, c[0x0][0x388] ;  /* 0x0000e200ff087b82 */ /* 0x000e700000000a00 */
[----:B------:R-:W2:Y:S01]  /*0570*/  LDC.64 R2, c[0x0][0x380] ;  /* 0x0000e000ff027b82 */ /* 0x000ea20000000a00 */
[----:B0-----:R-:W-:-:S04]  /*0580*/  IMAD R7, R18, R19, R0 ;  /* 0x0000001312077224 */ /* 0x001fc800078e0200 */
[----:B-1----:R-:W-:-:S04]  /*0590*/  IMAD.WIDE R8, R7, 0x4, R8 ;  /* 0x0000000407087825 */ /* 0x002fc800078e0208 */
[----:B------:R-:W-:Y:S02]  /*05a0*/  IMAD.WIDE R10, R19, 0x4, R8 ;  /* 0x00000004130a7825 */ /* 0x000fe400078e0208 */
[----:B------:R-:W3:Y:S02]  /*05b0*/  LDG.E R8, desc[UR6][R8.64] ;  /* 0x0000000608087981 */ /* 0x000ee4000c1e1900 */
[----:B--2---:R-:W-:-:S04]  /*05c0*/  IMAD.WIDE R2, R5, 0x4, R2 ;  /* 0x0000000405027825 */ /* 0x004fc800078e0202 */
[C---:B------:R-:W-:Y:S01]  /*05d0*/  IMAD.WIDE R4, R19.reuse, 0x4, R10 ;  /* 0x0000000413047825 */ /* 0x040fe200078e020a */
[----:B------:R-:W3:Y:S04]  /*05e0*/  LDG.E R12, desc[UR6][R2.64] ;  /* 0x00000006020c7981 */ /* 0x000ee8000c1e1900 */
[----:B------:R-:W2:Y:S01]  /*05f0*/  LDG.E R10, desc[UR6][R10.64] ;  /* 0x000000060a0a7981 */ /* 0x000ea2000c1e1900 */
[----:B------:R-:W-:-:S03]  /*0600*/  IMAD.WIDE R6, R19, 0x4, R4 ;  /* 0x0000000413067825 */ /* 0x000fc600078e0204 */
[----:B------:R-:W2:Y:S04]  /*0610*/  LDG.E R13, desc[UR6][R2.64+0x4] ;  /* 0x00000406020d7981 */ /* 0x000ea8000c1e1900 */
[----:B------:R-:W4:Y:S04]  /*0620*/  LDG.E R20, desc[UR6][R4.64] ;  /* 0x0000000604147981 */ /* 0x000f28000c1e1900 */
[----:B------:R-:W4:Y:S04]  /*0630*/  LDG.E R19, desc[UR6][R2.64+0x8] ;  /* 0x0000080602137981 */ /* 0x000f28000c1e1900 */
[----:B------:R-:W5:Y:S04]  /*0640*/  LDG.E R21, desc[UR6][R2.64+0xc] ;  /* 0x00000c0602157981 */ /* 0x000f68000c1e1900 */
[----:B------:R-:W5:Y:S01]  /*0650*/  LDG.E R6, desc[UR6][R6.64] ;  /* 0x0000000606067981 */ /* 0x000f62000c1e1900 */
[----:B------:R-:W-:Y:S01]  /*0660*/  IADD3 R18, PT, PT, R18, 0x4, RZ ;  /* 0x0000000412127810 */ /* 0x000fe20007ffe0ff */
[----:B---3--:R-:W-:-:S04]  /*0670*/  FFMA R12, R12, R8, R25 ;  /* 0x000000080c0c7223 */ /* 0x008fc80000000019 */
[----:B--2---:R-:W-:-:S04]  /*0680*/  FFMA R12, R13, R10, R12 ;  /* 0x0000000a0d0c7223 */ /* 0x004fc8000000000c */
[----:B----4-:R-:W-:-:S04]  /*0690*/  FFMA R12, R19, R20, R12 ;  /* 0x00000014130c7223 */ /* 0x010fc8000000000c */
[----:B-----5:R-:W-:-:S07]  /*06a0*/  FFMA R25, R21, R6, R12 ;  /* 0x0000000615197223 */ /* 0x020fce000000000c */
.L_x_3:
[----:B------:R-:W-:Y:S05]  /*06b0*/  @!P1 BRA `(.L_x_0) ;  /* 0x0000000000709947 */ /* 0x000fea0003800000 */
[----:B------:R-:W-:Y:S01]  /*06c0*/  ISETP.NE.AND P0, PT, R16, 0x1, PT ;  /* 0x000000011000780c */ /* 0x000fe20003f05270 */
[----:B------:R-:W0:Y:S01]  /*06d0*/  LDC.64 R10, c[0x0][0x388] ;  /* 0x0000e200ff0a7b82 */ /* 0x000e220000000a00 */
[----:B------:R-:W-:-:S04]  /*06e0*/  LOP3.LUT R14, R14, 0x1, RZ, 0xc0, !PT ;  /* 0x000000010e0e7812 */ /* 0x000fc800078ec0ff */
[----:B------:R-:W-:-:S03]  /*06f0*/  ISETP.NE.U32.AND P1, PT, R14, 0x1, PT ;  /* 0x000000010e00780c */ /* 0x000fc60003f25070 */
[----:B------:R-:W1:Y:S04]  /*0700*/  LDC.64 R6, c[0x0][0x380] ;  /* 0x0000e000ff067b82 */ /* 0x000e680000000a00 */
[----:B------:R-:W-:-:S04]  /*0710*/  @P0 IADD3 R9, PT, PT, R17, R18, RZ ;  /* 0x0000001211090210 */ /* 0x000fc80007ffe0ff */
[----:B------:R-:W2:Y:S08]  /*0720*/  @P0 LDC R13, c[0x0][0x39c] ;  /* 0x0000e700ff0d0b82 */ /* 0x000eb00000000800 */
[----:B------:R-:W3:Y:S08]  /*0730*/  @!P1 LDC R21, c[0x0][0x39c] ;  /* 0x0000e700ff159b82 */ /* 0x000ef00000000800 */
[----:B------:R-:W4:Y:S01]  /*0740*/  LDC.64 R4, c[0x0][0x380] ;  /* 0x0000e000ff047b82 */ /* 0x000f220000000a00 */
[----:B-1----:R-:W-:-:S05]  /*0750*/  @P0 IMAD.WIDE R6, R9, 0x4, R6 ;  /* 0x0000000409060825 */ /* 0x002fca00078e0206 */
[----:B------:R-:W5:Y:S02]  /*0760*/  @P0 LDG.E R12, desc[UR6][R6.64] ;  /* 0x00000006060c0981 */ /* 0x000f64000c1e1900 */
[----:B------:R-:W1:Y:S01]  /*0770*/  LDC.64 R2, c[0x0][0x388] ;  /* 0x0000e200ff027b82 */ /* 0x000e620000000a00 */
[C---:B--2---:R-:W-:Y:S01]  /*0780*/  @P0 IMAD R19, R18.reuse, R13, R0 ;  /* 0x0000000d12130224 */ /* 0x044fe200078e0200 */
[----:B------:R-:W-:-:S03]  /*0790*/  @P0 IADD3 R18, PT, PT, R18, 0x2, RZ ;  /* 0x0000000212120810 */ /* 0x000fc60007ffe0ff */
[----:B0-----:R-:W-:Y:S01]  /*07a0*/  @P0 IMAD.WIDE R10, R19, 0x4, R10 ;  /* 0x00000004130a0825 */ /* 0x001fe200078e020a */
[----:B------:R-:W-:Y:S01]  /*07b0*/  @!P1 IADD3 R17, PT, PT, R17, R18, RZ ;  /* 0x0000001211119210 */ /* 0x000fe20007ffe0ff */
[----:B------:R-:W2:Y:S02]  /*07c0*/  @P0 LDG.E R19, desc[UR6][R6.64+0x4] ;  /* 0x0000040606130981 */ /* 0x000ea4000c1e1900 */
[----:B------:R-:W-:Y:S02]  /*07d0*/  @P0 IMAD.WIDE R8, R13, 0x4, R10 ;  /* 0x000000040d080825 */ /* 0x000fe400078e020a */
[----:B------:R-:W5:Y:S02]  /*07e0*/  @P0 LDG.E R14, desc[UR6][R10.64] ;  /* 0x000000060a0e0981 */ /* 0x000f64000c1e1900 */
[----:B---3--:R-:W-:Y:S02]  /*07f0*/  @!P1 IMAD R13, R18, R21, R0 ;  /* 0x00000015120d9224 */ /* 0x008fe400078e0200 */
[----:B----4-:R-:W-:Y:S01]  /*0800*/  @!P1 IMAD.WIDE R4, R17, 0x4, R4 ;  /* 0x0000000411049825 */ /* 0x010fe200078e0204 */
[----:B------:R-:W2:Y:S05]  /*0810*/  @P0 LDG.E R8, desc[UR6][R8.64] ;  /* 0x0000000608080981 */ /* 0x000eaa000c1e1900 */
[----:B------:R-:W3:Y:S01]  /*0820*/  @!P1 LDG.E R4, desc[UR6][R4.64] ;  /* 0x0000000604049981 */ /* 0x000ee2000c1e1900 */
[----:B-1----:R-:W-:-:S06]  /*0830*/  @!P1 IMAD.WIDE R2, R13, 0x4, R2 ;  /* 0x000000040d029825 */ /* 0x002fcc00078e0202 */
[----:B------:R-:W3:Y:S01]  /*0840*/  @!P1 LDG.E R2, desc[UR6][R2.64] ;  /* 0x0000000602029981 */ /* 0x000ee2000c1e1900 */
[----:B-----5:R-:W-:-:S04]  /*0850*/  @P0 FFMA R12, R12, R14, R25 ;  /* 0x0000000e0c0c0223 */ /* 0x020fc80000000019 */
[----:B--2---:R-:W-:-:S04]  /*0860*/  @P0 FFMA R25, R19, R8, R12 ;  /* 0x0000000813190223 */ /* 0x004fc8000000000c */
[----:B---3--:R-:W-:-:S07]  /*0870*/  @!P1 FFMA R25, R4, R2, R25 ;  /* 0x0000000204199223 */ /* 0x008fce0000000019 */
.L_x_0:
[----:B------:R-:W0:Y:S01]  /*0880*/  LDC.64 R2, c[0x0][0x390] ;  /* 0x0000e400ff027b82 */ /* 0x000e220000000a00 */
[----:B------:R-:W1:Y:S02]  /*0890*/  LDCU UR4, c[0x0][0x39c] ;  /* 0x00007380ff0477ac */ /* 0x000e640008000800 */
[----:B-1----:R-:W-:-:S04]  /*08a0*/  IMAD R15, R15, UR4, R0 ;  /* 0x000000040f0f7c24 */ /* 0x002fc8000f8e0200 */
[----:B0-----:R-:W-:-:S05]  /*08b0*/  IMAD.WIDE R2, R15, 0x4, R2 ;  /* 0x000000040f027825 */ /* 0x001fca00078e0202 */
[----:B------:R-:W-:Y:S01]  /*08c0*/  STG.E desc[UR6][R2.64], R25 ;  /* 0x0000001902007986 */ /* 0x000fe2000c101906 */
[----:B------:R-:W-:Y:S05]  /*08d0*/  EXIT ;  /* 0x000000000000794d */ /* 0x000fea0003800000 */
.L_x_4:
[----:B------:R-:W-:-:S00]  /*08e0*/  BRA `(.L_x_4) ;  /* 0xfffffffc00fc7947 */ /* 0x000fc0000383ffff */
[----:B------:R-:W-:-:S00]  /*08f0*/  NOP ;  /* 0x0000000000007918 */ /* 0x000fc00000000000 */
        /* <DEDUP_REMOVED lines=8> */
.L_x_61:


//--------------------- .text.ml_inference_kernel --------------------------
	.section	.text.ml_inference_kernel,"ax",@progbits
	.align	128
        .global         ml_inference_kernel
        .type           ml_inference_kernel,@function
        .size           ml_inference_kernel,(.L_x_62 - ml_inference_kernel)
        .other          ml_inference_kernel,@"STO_CUDA_ENTRY STV_DEFAULT"
ml_inference_kernel:
.text.ml_inference_kernel:
[----:B------:R-:W-:Y:S01]  /*0000*/  LDC R1, c[0x0][0x37c] ;  /* 0x0000df00ff017b82 */ /* 0x000fe20000000800 */
[----:B------:R-:W0:Y:S07]  /*0010*/  S2R R0, SR_TID.X ;  /* 0x0000000000007919 */ /* 0x000e2e0000002100 */
[----:B------:R-:W1:Y:S08]  /*0020*/  S2UR UR4, SR_CTAID.X ;  /* 0x00000000000479c3 */ /* 0x000e700000002500 */
[----:B------:R-:W1:Y:S08]  /*0030*/  LDC R2, c[0x0][0x3a8] ;  /* 0x0000ea00ff027b82 */ /* 0x000e700000000800 */
[----:B------:R-:W0:Y:S01]  /*0040*/  LDC R7, c[0x0][0x3a4] ;  /* 0x0000e900ff077b82 */ /* 0x000e220000000800 */
[----:B-1----:R-:W-:-:S04]  /*0050*/  ISETP.LE.AND P0, PT, R2, UR4, PT ;  /* 0x0000000402007c0c */ /* 0x002fc8000bf03270 */
[----:B0-----:R-:W-:-:S13]  /*0060*/  ISETP.GE.OR P0, PT, R0, R7, P0 ;  /* 0x000000070000720c */ /* 0x001fda0000706670 */
[----:B------:R-:W-:Y:S05]  /*0070*/  @P0 EXIT ;  /* 0x000000000000094d */ /* 0x000fea0003800000 */
[----:B------:R-:W0:Y:S01]  /*0080*/  LDC R9, c[0x0][0x3a0] ;  /* 0x0000e800ff097b82 */ /* 0x000e220000000800 */
[----:B------:R-:W1:Y:S01]  /*0090*/  LDCU.64 UR6, c[0x0][0x358] ;  /* 0x00006b00ff0677ac */ /* 0x000e620008000a00 */
[----:B------:R-:W-:Y:S01]  /*00a0*/  HFMA2 R10, -RZ, RZ, 0, 0 ;  /* 0x00000000ff0a7431 */ /* 0x000fe200000001ff */
[----:B0-----:R-:W-:-:S13]  /*00b0*/  ISETP.GE.AND P0, PT, R9, 0x1, PT ;  /* 0x000000010900780c */ /* 0x001fda0003f06270 */
[----:B-1----:R-:W-:Y:S05]  /*00c0*/  @!P0 BRA `(.L_x_5) ;  /* 0x0000000800d08947 */ /* 0x002fea0003800000 */
[C---:B------:R-:W-:Y:S01]  /*00d0*/  ISETP.GE.U32.AND P1, PT, R9.reuse, 0x10, PT ;  /* 0x000000100900780c */ /* 0x040fe20003f26070 */
[C---:B------:R-:W-:Y:S01]  /*00e0*/  IMAD R6, R9.reuse, UR4, RZ ;  /* 0x0000000409067c24 */ /* 0x040fe2000f8e02ff */
[----:B------:R-:W-:Y:S01]  /*00f0*/  LOP3.LUT R24, R9, 0xf, RZ, 0xc0, !PT ;  /* 0x0000000f09187812 */ /* 0x000fe200078ec0ff */
[----:B------:R-:W-:Y:S01]  /*0100*/  IMAD R8, R0, R9, RZ ;  /* 0x0000000900087224 */ /* 0x000fe200078e02ff */
[----:B------:R-:W-:Y:S02]  /*0110*/  CS2R R10, SRZ ;  /* 0x00000000000a7805 */ /* 0x000fe4000001ff00 */
[----:B------:R-:W-:-:S07]  /*0120*/  ISETP.NE.AND P0, PT, R24, RZ, PT ;  /* 0x000000ff1800720c */ /* 0x000fce0003f05270 */
[----:B------:R-:W-:Y:S06]  /*0130*/  @!P1 BRA `(.L_x_6) ;  /* 0x0000000400109947 */ /* 0x000fec0003800000 */
[----:B------:R-:W0:Y:S01]  /*0140*/  LDC.64 R2, c[0x0][0x380] ;  /* 0x0000e000ff027b82 */ /* 0x000e220000000a00 */
[----:B------:R-:W-:Y:S01]  /*0150*/  LOP3.LUT R11, R9, 0x7ffffff0, RZ, 0xc0, !PT ;  /* 0x7ffffff0090b7812 */ /* 0x000fe200078ec0ff */
[----:B------:R-:W-:-:S03]  /*0160*/  IMAD.MOV.U32 R10, RZ, RZ, RZ ;  /* 0x000000ffff0a7224 */ /* 0x000fc600078e00ff */
[----:B------:R-:W-:-:S03]  /*0170*/  IADD3 R12, PT, PT, -R11, RZ, RZ ;  /* 0x000000ff0b0c7210 */ /* 0x000fc60007ffe1ff */
[----:B------:R-:W1:Y:S01]  /*0180*/  LDC.64 R4, c[0x0][0x388] ;  /* 0x0000e200ff047b82 */ /* 0x000e620000000a00 */
[----:B0-----:R-:W-:-:S03]  /*0190*/  IMAD.WIDE.U32 R2, R6, 0x4, R2 ;  /* 0x0000000406027825 */ /* 0x001fc600078e0002 */
[----:B------:R-:W-:Y:S01]  /*01a0*/  IADD3 R13, P1, PT, R2, 0x20, RZ ;  /* 0x00000020020d7810 */ /* 0x000fe20007f3e0ff */
[----:B-1----:R-:W-:-:S04]  /*01b0*/  IMAD.WIDE.U32 R4, R8, 0x4, R4 ;  /* 0x0000000408047825 */ /* 0x002fc800078e0004 */
[----:B------:R-:W-:Y:S01]  /*01c0*/  IMAD.X R14, RZ, RZ, R3, P1 ;  /* 0x000000ffff0e7224 */ /* 0x000fe200008e0603 */
[----:B------:R-:W-:-:S04]  /*01d0*/  IADD3 R2, P2, PT, R4, 0x20, RZ ;  /* 0x0000002004027810 */ /* 0x000fc80007f5e0ff */
[----:B------:R-:W-:-:S09]  /*01e0*/  IADD3.X R3, PT, PT, RZ, R5, RZ, P2, !PT ;  /* 0x00000005ff037210 */ /* 0x000fd200017fe4ff */
.L_x_7:
[----:B------:R-:W-:Y:S01]  /*01f0*/  IMAD.MOV.U32 R4, RZ, RZ, R13 ;  /* 0x000000ffff047224 */ /* 0x000fe200078e000d */
[----:B------:R-:W-:Y:S01]  /*0200*/  MOV R5, R14 ;  /* 0x0000000e00057202 */ /* 0x000fe20000000f00 */
[----:B------:R-:W2:Y:S04]  /*0210*/  LDG.E R18, desc[UR6][R2.64+-0x20] ;  /* 0xffffe00602127981 */ /* 0x000ea8000c1e1900 */
[----:B------:R-:W2:Y:S04]  /*0220*/  LDG.E R13, desc[UR6][R4.64+-0x20] ;  /* 0xffffe006040d7981 */ /* 0x000ea8000c1e1900 */
[----:B------:R-:W3:Y:S04]  /*0230*/  LDG.E R26, desc[UR6][R4.64+-0x1c] ;  /* 0xffffe406041a7981 */ /* 0x000ee8000c1e1900 */
[----:B------:R-:W3:Y:S04]  /*0240*/  LDG.E R25, desc[UR6][R2.64+-0x1c] ;  /* 0xffffe40602197981 */ /* 0x000ee8000c1e1900 */
[----:B------:R-:W4:Y:S04]  /*0250*/  LDG.E R14, desc[UR6][R4.64+-0x18] ;  /* 0xffffe806040e7981 */ /* 0x000f28000c1e1900 */
[----:B------:R-:W4:Y:S04]  /*0260*/  LDG.E R15, desc[UR6][R2.64+-0x18] ;  /* 0xffffe806020f7981 */ /* 0x000f28000c1e1900 */
[----:B------:R-:W5:Y:S04]  /*0270*/  LDG.E R16, desc[UR6][R4.64+-0x14] ;  /* 0xffffec0604107981 */ /* 0x000f68000c1e1900 */
[----:B------:R-:W5:Y:S04]  /*0280*/  LDG.E R17, desc[UR6][R2.64+-0x14] ;  /* 0xffffec0602117981 */ /* 0x000f68000c1e1900 */
[----:B------:R-:W5:Y:S04]  /*0290*/  LDG.E R22, desc[UR6][R4.64+-0x10] ;  /* 0xfffff00604167981 */ /* 0x000f68000c1e1900 */
[----:B------:R-:W5:Y:S04]  /*02a0*/  LDG.E R23, desc[UR6][R2.64+-0x10] ;  /* 0xfffff00602177981 */ /* 0x000f68000c1e1900 */
[----:B------:R-:W5:Y:S04]  /*02b0*/  LDG.E R20, desc[UR6][R4.64+-0xc] ;  /* 0xfffff40604147981 */ /* 0x000f68000c1e1900 */
[----:B------:R-:W5:Y:S04]  /*02c0*/  LDG.E R21, desc[UR6][R2.64+-0xc] ;  /* 0xfffff40602157981 */ /* 0x000f68000c1e1900 */
[----:B------:R-:W5:Y:S01]  /*02d0*/  LDG.E R19, desc[UR6][R2.64+-0x8] ;  /* 0xfffff80602137981 */ /* 0x000f62000c1e1900 */
[----:B--2---:R-:W-:-:S03]  /*02e0*/  FFMA R13, R13, R18, R10 ;  /* 0x000000120d0d7223 */ /* 0x004fc6000000000a */
[----:B------:R-:W2:Y:S04]  /*02f0*/  LDG.E R18, desc[UR6][R4.64+-0x8] ;  /* 0xfffff80604127981 */ /* 0x000ea8000c1e1900 */
[----:B------:R-:W2:Y:S01]  /*0300*/  LDG.E R10, desc[UR6][R4.64+-0x4] ;  /* 0xfffffc06040a7981 */ /* 0x000ea2000c1e1900 */
[----:B---3--:R-:W-:-:S03]  /*0310*/  FFMA R25, R26, R25, R13 ;  /* 0x000000191a197223 */ /* 0x008fc6000000000d */
[----:B------:R-:W3:Y:S01]  /*0320*/  LDG.E R13, desc[UR6][R2.64+-0x4] ;  /* 0xfffffc06020d7981 */ /* 0x000ee2000c1e1900 */
[----:B----4-:R-:W-:-:S03]  /*0330*/  FFMA R25, R14, R15, R25 ;  /* 0x0000000f0e197223 */ /* 0x010fc60000000019 */
[----:B------:R-:W4:Y:S04]  /*0340*/  LDG.E R14, desc[UR6][R4.64] ;  /* 0x00000006040e7981 */ /* 0x000f28000c1e1900 */
[----:B------:R-:W4:Y:S01]  /*0350*/  LDG.E R15, desc[UR6][R2.64] ;  /* 0x00000006020f7981 */ /* 0x000f22000c1e1900 */
[----:B-----5:R-:W-:-:S03]  /*0360*/  FFMA R25, R16, R17, R25 ;  /* 0x0000001110197223 */ /* 0x020fc60000000019 */
[----:B------:R-:W5:Y:S04]  /*0370*/  LDG.E R16, desc[UR6][R4.64+0x4] ;  /* 0x0000040604107981 */ /* 0x000f68000c1e1900 */
[----:B------:R-:W5:Y:S01]  /*0380*/  LDG.E R17, desc[UR6][R2.64+0x4] ;  /* 0x0000040602117981 */ /* 0x000f62000c1e1900 */
[----:B------:R-:W-:-:S03]  /*0390*/  FFMA R25, R22, R23, R25 ;  /* 0x0000001716197223 */ /* 0x000fc60000000019 */
[----:B------:R-:W5:Y:S04]  /*03a0*/  LDG.E R23, desc[UR6][R4.64+0x8] ;  /* 0x0000080604177981 */ /* 0x000f68000c1e1900 */
[----:B------:R-:W5:Y:S01]  /*03b0*/  LDG.E R22, desc[UR6][R2.64+0x8] ;  /* 0x0000080602167981 */ /* 0x000f62000c1e1900 */
[----:B------:R-:W-:-:S03]  /*03c0*/  FFMA R25, R20, R21, R25 ;  /* 0x0000001514197223 */ /* 0x000fc60000000019 */
[----:B------:R-:W5:Y:S04]  /*03d0*/  LDG.E R20, desc[UR6][R4.64+0xc] ;  /* 0x00000c0604147981 */ /* 0x000f68000c1e1900 */
[----:B------:R-:W5:Y:S01]  /*03e0*/  LDG.E R21, desc[UR6][R2.64+0xc] ;  /* 0x00000c0602157981 */ /* 0x000f62000c1e1900 */
[----:B--2---:R-:W-:-:S03]  /*03f0*/  FFMA R25, R18, R19, R25 ;  /* 0x0000001312197223 */ /* 0x004fc60000000019 */
[----:B------:R-:W2:Y:S04]  /*0400*/  LDG.E R18, desc[UR6][R4.64+0x10] ;  /* 0x0000100604127981 */ /* 0x000ea8000c1e1900 */
[----:B------:R-:W2:Y:S01]  /*0410*/  LDG.E R19, desc[UR6][R2.64+0x10] ;  /* 0x0000100602137981 */ /* 0x000ea2000c1e1900 */
[----:B---3--:R-:W-:-:S03]  /*0420*/  FFMA R25, R10, R13, R25 ;  /* 0x0000000d0a197223 */ /* 0x008fc60000000019 */
[----:B------:R-:W3:Y:S04]  /*0430*/  LDG.E R10, desc[UR6][R4.64+0x14] ;  /* 0x00001406040a7981 */ /* 0x000ee8000c1e1900 */
[----:B------:R-:W3:Y:S01]  /*0440*/  LDG.E R13, desc[UR6][R2.64+0x14] ;  /* 0x00001406020d7981 */ /* 0x000ee2000c1e1900 */
[----:B----4-:R-:W-:-:S03]  /*0450*/  FFMA R25, R14, R15, R25 ;  /* 0x0000000f0e197223 */ /* 0x010fc60000000019 */
[----:B------:R-:W4:Y:S04]  /*0460*/  LDG.E R15, desc[UR6][R4.64+0x18] ;  /* 0x00001806040f7981 */ /* 0x000f28000c1e1900 */
[----:B------:R-:W4:Y:S01]  /*0470*/  LDG.E R14, desc[UR6][R2.64+0x18] ;  /* 0x00001806020e7981 */ /* 0x000f22000c1e1900 */
[----:B-----5:R-:W-:-:S03]  /*0480*/  FFMA R26, R16, R17, R25 ;  /* 0x00000011101a7223 */ /* 0x020fc60000000019 */
[----:B------:R-:W5:Y:S04]  /*0490*/  LDG.E R16, desc[UR6][R4.64+0x1c] ;  /* 0x00001c0604107981 */ /* 0x000f68000c1e1900 */
[----:B------:R0:W5:Y:S01]  /*04a0*/  LDG.E R17, desc[UR6][R2.64+0x1c] ;  /* 0x00001c0602117981 */ /* 0x000162000c1e1900 */
[----:B------:R-:W-:Y:S02]  /*04b0*/  VIADD R12, R12, 0x10 ;  /* 0x000000100c0c7836 */ /* 0x000fe40000000000 */
[----:B------:R-:W-:-:S03]  /*04c0*/  FFMA R23, R23, R22, R26 ;  /* 0x0000001617177223 */ /* 0x000fc6000000001a */
[----:B------:R-:W-:Y:S01]  /*04d0*/  ISETP.NE.AND P1, PT, R12, RZ, PT ;  /* 0x000000ff0c00720c */ /* 0x000fe20003f25270 */
[----:B------:R-:W-:Y:S01]  /*04e0*/  FFMA R21, R20, R21, R23 ;  /* 0x0000001514157223 */ /* 0x000fe20000000017 */
[----:B0-----:R-:W-:-:S05]  /*04f0*/  IADD3 R2, P3, PT, R2, 0x40, RZ ;  /* 0x0000004002027810 */ /* 0x001fca0007f7e0ff */
[----:B------:R-:W-:Y:S02]  /*0500*/  IMAD.X R3, RZ, RZ, R3, P3 ;  /* 0x000000ffff037224 */ /* 0x000fe400018e0603 */
[----:B--2---:R-:W-:-:S04]  /*0510*/  FFMA R19, R18, R19, R21 ;  /* 0x0000001312137223 */ /* 0x004fc80000000015 */
[----:B---3--:R-:W-:Y:S01]  /*0520*/  FFMA R10, R10, R13, R19 ;  /* 0x0000000d0a0a7223 */ /* 0x008fe20000000013 */
[----:B------:R-:W-:-:S03]  /*0530*/  IADD3 R13, P2, PT, R4, 0x40, RZ ;  /* 0x00000040040d7810 */ /* 0x000fc60007f5e0ff */
[----:B----4-:R-:W-:Y:S01]  /*0540*/  FFMA R15, R15, R14, R10 ;  /* 0x0000000e0f0f7223 */ /* 0x010fe2000000000a */
[----:B------:R-:W-:-:S03]  /*0550*/  IADD3.X R14, PT, PT, RZ, R5, RZ, P2, !PT ;  /* 0x00000005ff0e7210 */ /* 0x000fc600017fe4ff */
[----:B-----5:R-:W-:Y:S01]  /*0560*/  FFMA R10, R16, R17, R15 ;  /* 0x00000011100a7223 */ /* 0x020fe2000000000f */
[----:B------:R-:W-:Y:S06]  /*0570*/  @P1 BRA `(.L_x_7) ;  /* 0xfffffffc001c1947 */ /* 0x000fec000383ffff */
.L_x_6:
[----:B------:R-:W-:Y:S05]  /*0580*/  @!P0 BRA `(.L_x_5) ;  /* 0x0000000400a08947 */ /* 0x000fea0003800000 */
[----:B------:R-:W-:Y:S02]  /*0590*/  ISETP.GE.U32.AND P1, PT, R24, 0x8, PT ;  /* 0x000000081800780c */ /* 0x000fe40003f26070 */
[----:B------:R-:W-:-:S04]  /*05a0*/  LOP3.LUT R19, R9, 0x7, RZ, 0xc0, !PT ;  /* 0x0000000709137812 */ /* 0x000fc800078ec0ff */
[----:B------:R-:W-:-:S07]  /*05b0*/  ISETP.NE.AND P0, PT, R19, RZ, PT ;  /* 0x000000ff1300720c */ /* 0x000fce0003f05270 */
[----:B------:R-:W-:Y:S06]  /*05c0*/  @!P1 BRA `(.L_x_8) ;  /* 0x0000000000a49947 */ /* 0x000fec0003800000 */
[----:B------:R-:W0:Y:S01]  /*05d0*/  LDC.64 R14, c[0x0][0x380] ;  /* 0x0000e000ff0e7b82 */ /* 0x000e220000000a00 */
[CC--:B------:R-:W-:Y:S02]  /*05e0*/  IADD3 R17, P1, PT, R6.reuse, R11.reuse, RZ ;  /* 0x0000000b06117210 */ /* 0x0c0fe40007f3e0ff */
[-C--:B------:R-:W-:Y:S02]  /*05f0*/  IADD3 R21, PT, PT, R6, R11.reuse, RZ ;  /* 0x0000000b06157210 */ /* 0x080fe40007ffe0ff */
[CC--:B------:R-:W-:Y:S01]  /*0600*/  IADD3 R16, P2, PT, R8.reuse, R11.reuse, RZ ;  /* 0x0000000b08107210 */ /* 0x0c0fe20007f5e0ff */
[----:B------:R-:W-:Y:S01]  /*0610*/  IMAD.X R18, RZ, RZ, RZ, P1 ;  /* 0x000000ffff127224 */ /* 0x000fe200008e06ff */
[----:B------:R-:W-:Y:S01]  /*0620*/  IADD3 R23, PT, PT, R8, R11, RZ ;  /* 0x0000000b08177210 */ /* 0x000fe20007ffe0ff */
[----:B------:R-:W1:Y:S01]  /*0630*/  LDC.64 R4, c[0x0][0x380] ;  /* 0x0000e000ff047b82 */ /* 0x000e620000000a00 */
[----:B------:R-:W-:-:S07]  /*0640*/  IADD3.X R20, PT, PT, RZ, RZ, RZ, P2, !PT ;  /* 0x000000ffff147210 */ /* 0x000fce00017fe4ff */
[----:B------:R-:W2:Y:S08]  /*0650*/  LDC.64 R2, c[0x0][0x388] ;  /* 0x0000e200ff027b82 */ /* 0x000eb00000000a00 */
[----:B------:R-:W3:Y:S01]  /*0660*/  LDC.64 R12, c[0x0][0x388] ;  /* 0x0000e200ff0c7b82 */ /* 0x000ee20000000a00 */
[----:B0-----:R-:W-:-:S06]  /*0670*/  IMAD.WIDE.U32 R14, R21, 0x4, R14 ;  /* 0x00000004150e7825 */ /* 0x001fcc00078e000e */
[----:B------:R-:W4:Y:S01]  /*0680*/  LDG.E R15, desc[UR6][R14.64] ;  /* 0x000000060e0f7981 */ /* 0x000f22000c1e1900 */
[----:B-1----:R-:W-:-:S04]  /*0690*/  LEA R4, P1, R17, R4, 0x2 ;  /* 0x0000000411047211 */ /* 0x002fc800078210ff */
[----:B------:R-:W-:Y:S02]  /*06a0*/  LEA.HI.X R5, R17, R5, R18, 0x2, P1 ;  /* 0x0000000511057211 */ /* 0x000fe400008f1412 */
[----:B--2---:R-:W-:-:S03]  /*06b0*/  LEA R2, P2, R16, R2, 0x2 ;  /* 0x0000000210027211 */ /* 0x004fc600078410ff */
[----:B------:R-:W2:Y:S01]  /*06c0*/  LDG.E R26, desc[UR6][R4.64+0x4] ;  /* 0x00000406041a7981 */ /* 0x000ea2000c1e1900 */
[----:B------:R-:W-:-:S03]  /*06d0*/  LEA.HI.X R3, R16, R3, R20, 0x2, P2 ;  /* 0x0000000310037211 */ /* 0x000fc600010f1414 */
[----:B------:R-:W5:Y:S01]  /*06e0*/  LDG.E R22, desc[UR6][R4.64+0x8] ;  /* 0x0000080604167981 */ /* 0x000f62000c1e1900 */
[----:B---3--:R-:W-:-:S03]  /*06f0*/  IMAD.WIDE.U32 R12, R23, 0x4, R12 ;  /* 0x00000004170c7825 */ /* 0x008fc600078e000c */
[----:B------:R-:W2:Y:S04]  /*0700*/  LDG.E R28, desc[UR6][R2.64+0x4] ;  /* 0x00000406021c7981 */ /* 0x000ea8000c1e1900 */
[----:B------:R-:W4:Y:S04]  /*0710*/  LDG.E R24, desc[UR6][R12.64] ;  /* 0x000000060c187981 */ /* 0x000f28000c1e1900 */
[----:B------:R-:W5:Y:S04]  /*0720*/  LDG.E R25, desc[UR6][R2.64+0x8] ;  /* 0x0000080602197981 */ /* 0x000f68000c1e1900 */
[----:B------:R-:W3:Y:S04]  /*0730*/  LDG.E R20, desc[UR6][R4.64+0xc] ;  /* 0x00000c0604147981 */ /* 0x000ee8000c1e1900 */
        /* <DEDUP_REMOVED lines=8> */
[----:B------:R-:W3:Y:S01]  /*07c0*/  LDG.E R14, desc[UR6][R2.64+0x1c] ;  /* 0x00001c06020e7981 */ /* 0x000ee2000c1e1900 */
[----:B------:R-:W-:Y:S01]  /*07d0*/  IADD3 R11, PT, PT, R11, 0x8, RZ ;  /* 0x000000080b0b7810 */ /* 0x000fe20007ffe0ff */
[----:B----4-:R-:W-:-:S04]  /*07e0*/  FFMA R15, R15, R24, R10 ;  /* 0x000000180f0f7223 */ /* 0x010fc8000000000a */
[----:B--2---:R-:W-:-:S04]  /*07f0*/  FFMA R15, R26, R28, R15 ;  /* 0x0000001c1a0f7223 */ /* 0x004fc8000000000f */
[----:B-----5:R-:W-:-:S04]  /*0800*/  FFMA R15, R22, R25, R15 ;  /* 0x00000019160f7223 */ /* 0x020fc8000000000f */
[----:B---3--:R-:W-:-:S04]  /*0810*/  FFMA R15, R20, R23, R15 ;  /* 0x00000017140f7223 */ /* 0x008fc8000000000f */
[----:B------:R-:W-:-:S04]  /*0820*/  FFMA R15, R18, R21, R15 ;  /* 0x00000015120f7223 */ /* 0x000fc8000000000f */
[----:B------:R-:W-:-:S04]  /*0830*/  FFMA R15, R16, R17, R15 ;  /* 0x00000011100f7223 */ /* 0x000fc8000000000f */
[----:B------:R-:W-:-:S04]  /*0840*/  FFMA R12, R12, R27, R15 ;  /* 0x0000001b0c0c7223 */ /* 0x000fc8000000000f */
[----:B------:R-:W-:-:S07]  /*0850*/  FFMA R10, R13, R14, R12 ;  /* 0x0000000e0d0a7223 */ /* 0x000fce000000000c */
.L_x_8:
[----:B------:R-:W-:Y:S05]  /*0860*/  @!P0 BRA `(.L_x_5) ;  /* 0x0000000000e88947 */ /* 0x000fea0003800000 */
[----:B------:R-:W-:Y:S02]  /*0870*/  ISETP.GE.U32.AND P1, PT, R19, 0x4, PT ;  /* 0x000000041300780c */ /* 0x000fe40003f26070 */
[----:B------:R-:W-:-:S04]  /*0880*/  LOP3.LUT R9, R9, 0x3, RZ, 0xc0, !PT ;  /* 0x0000000309097812 */ /* 0x000fc800078ec0ff */
[----:B------:R-:W-:-:S07]  /*0890*/  ISETP.NE.AND P0, PT, R9, RZ, PT ;  /* 0x000000ff0900720c */ /* 0x000fce0003f05270 */
[----:B------:R-:W-:Y:S06]  /*08a0*/  @!P1 BRA `(.L_x_9) ;  /* 0x0000000000749947 */ /* 0x000fec0003800000 */
[----:B------:R-:W0:Y:S01]  /*08b0*/  LDC.64 R14, c[0x0][0x380] ;  /* 0x0000e000ff0e7b82 */ /* 0x000e220000000a00 */
[-C--:B------:R-:W-:Y:S01]  /*08c0*/  IADD3 R20, P2, PT, R8, R11.reuse, RZ ;  /* 0x0000000b08147210 */ /* 0x080fe20007f5e0ff */
[----:B------:R-:W-:Y:S01]  /*08d0*/  IMAD.IADD R17, R6, 0x1, R11 ;  /* 0x0000000106117824 */ /* 0x000fe200078e020b */
[-C--:B------:R-:W-:Y:S02]  /*08e0*/  IADD3 R19, PT, PT, R8, R11.reuse, RZ ;  /* 0x0000000b08137210 */ /* 0x080fe40007ffe0ff */
[----:B------:R-:W-:Y:S01]  /*08f0*/  IADD3 R16, P1, PT, R6, R11, RZ ;  /* 0x0000000b06107210 */ /* 0x000fe20007f3e0ff */
[----:B------:R-:W-:Y:S02]  /*0900*/  IMAD.X R21, RZ, RZ, RZ, P2 ;  /* 0x000000ffff157224 */ /* 0x000fe400010e06ff */
[----:B------:R-:W1:Y:S01]  /*0910*/  LDC.64 R12, c[0x0][0x388] ;  /* 0x0000e200ff0c7b82 */ /* 0x000e620000000a00 */
[----:B------:R-:W-:-:S07]  /*0920*/  IADD3.X R18, PT, PT, RZ, RZ, RZ, P1, !PT ;  /* 0x000000ffff127210 */ /* 0x000fce0000ffe4ff */
[----:B------:R-:W2:Y:S08]  /*0930*/  LDC.64 R4, c[0x0][0x380] ;  /* 0x0000e000ff047b82 */ /* 0x000eb00000000a00 */
[----:B------:R-:W3:Y:S01]  /*0940*/  LDC.64 R2, c[0x0][0x388] ;  /* 0x0000e200ff027b82 */ /* 0x000ee20000000a00 */
[----:B0-----:R-:W-:-:S06]  /*0950*/  IMAD.WIDE.U32 R14, R17, 0x4, R14 ;  /* 0x00000004110e7825 */ /* 0x001fcc00078e000e */
[----:B------:R-:W4:Y:S01]  /*0960*/  LDG.E R15, desc[UR6][R14.64] ;  /* 0x000000060e0f7981 */ /* 0x000f22000c1e1900 */
[----:B-1----:R-:W-:-:S06]  /*0970*/  IMAD.WIDE.U32 R12, R19, 0x4, R12 ;  /* 0x00000004130c7825 */ /* 0x002fcc00078e000c */
[----:B------:R-:W4:Y:S01]  /*0980*/  LDG.E R12, desc[UR6][R12.64] ;  /* 0x000000060c0c7981 */ /* 0x000f22000c1e1900 */
[----:B--2---:R-:W-:-:S04]  /*0990*/  LEA R4, P1, R16, R4, 0x2 ;  /* 0x0000000410047211 */ /* 0x004fc800078210ff */
[----:B------:R-:W-:Y:S02]  /*09a0*/  LEA.HI.X R5, R16, R5, R18, 0x2, P1 ;  /* 0x0000000510057211 */ /* 0x000fe400008f1412 */
[----:B---3--:R-:W-:-:S03]  /*09b0*/  LEA R2, P2, R20, R2, 0x2 ;  /* 0x0000000214027211 */ /* 0x008fc600078410ff */
[----:B------:R-:W2:Y:S01]  /*09c0*/  LDG.E R17, desc[UR6][R4.64+0x4] ;  /* 0x0000040604117981 */ /* 0x000ea2000c1e1900 */
[----:B------:R-:W-:-:S03]  /*09d0*/  LEA.HI.X R3, R20, R3, R21, 0x2, P2 ;  /* 0x0000000314037211 */ /* 0x000fc600010f1415 */
[----:B------:R-:W3:Y:S04]  /*09e0*/  LDG.E R19, desc[UR6][R4.64+0x8] ;  /* 0x0000080604137981 */ /* 0x000ee8000c1e1900 */
[----:B------:R-:W2:Y:S04]  /*09f0*/  LDG.E R16, desc[UR6][R2.64+0x4] ;  /* 0x0000040602107981 */ /* 0x000ea8000c1e1900 */
[----:B------:R-:W3:Y:S04]  /*0a00*/  LDG.E R18, desc[UR6][R2.64+0x8] ;  /* 0x0000080602127981 */ /* 0x000ee8000c1e1900 */
[----:B------:R-:W5:Y:S04]  /*0a10*/  LDG.E R21, desc[UR6][R4.64+0xc] ;  /* 0x00000c0604157981 */ /* 0x000f68000c1e1900 */
[----:B------:R-:W5:Y:S01]  /*0a20*/  LDG.E R20, desc[UR6][R2.64+0xc] ;  /* 0x00000c0602147981 */ /* 0x000f62000c1e1900 */
[----:B------:R-:W-:Y:S01]  /*0a30*/  IADD3 R11, PT, PT, R11, 0x4, RZ ;  /* 0x000000040b0b7810 */ /* 0x000fe20007ffe0ff */
[----:B----4-:R-:W-:-:S04]  /*0a40*/  FFMA R10, R15, R12, R10 ;  /* 0x0000000c0f0a7223 */ /* 0x010fc8000000000a */
[----:B--2---:R-:W-:-:S04]  /*0a50*/  FFMA R10, R17, R16, R10 ;  /* 0x00000010110a7223 */ /* 0x004fc8000000000a */
[----:B---3--:R-:W-:-:S04]  /*0a60*/  FFMA R10, R19, R18, R10 ;  /* 0x00000012130a7223 */ /* 0x008fc8000000000a */
[----:B-----5:R-:W-:-:S07]  /*0a70*/  FFMA R10, R21, R20, R10 ;  /* 0x00000014150a7223 */ /* 0x020fce000000000a */
.L_x_9:
[----:B------:R-:W-:Y:S05]  /*0a80*/  @!P0 BRA `(.L_x_5) ;  /* 0x0000000000608947 */ /* 0x000fea0003800000 */
[----:B------:R-:W0:Y:S01]  /*0a90*/  LDC.64 R2, c[0x0][0x388] ;  /* 0x0000e200ff027b82 */ /* 0x000e220000000a00 */
[----:B------:R-:W-:Y:S01]  /*0aa0*/  IADD3 R13, PT, PT, R8, R11, RZ ;  /* 0x0000000b080d7210 */ /* 0x000fe20007ffe0ff */
[----:B------:R-:W-:Y:S01]  /*0ab0*/  IMAD.IADD R11, R6, 0x1, R11 ;  /* 0x00000001060b7824 */ /* 0x000fe200078e020b */
[----:B------:R-:W-:-:S05]  /*0ac0*/  IADD3 R9, PT, PT, -R9, RZ, RZ ;  /* 0x000000ff09097210 */ /* 0x000fca0007ffe1ff */
[----:B------:R-:W1:Y:S01]  /*0ad0*/  LDC.64 R4, c[0x0][0x380] ;  /* 0x0000e000ff047b82 */ /* 0x000e620000000a00 */
[----:B0-----:R-:W-:-:S03]  /*0ae0*/  IMAD.WIDE.U32 R2, R13, 0x4, R2 ;  /* 0x000000040d027825 */ /* 0x001fc600078e0002 */
[----:B------:R-:W-:Y:S02]  /*0af0*/  MOV R6, R2 ;  /* 0x0000000200067202 */ /* 0x000fe40000000f00 */
[----:B------:R-:W-:Y:S01]  /*0b00*/  MOV R13, R3 ;  /* 0x00000003000d7202 */ /* 0x000fe20000000f00 */
[----:B-1----:R-:W-:-:S04]  /*0b10*/  IMAD.WIDE.U32 R4, R11, 0x4, R4 ;  /* 0x000000040b047825 */ /* 0x002fc800078e0004 */
[----:B------:R-:W-:Y:S01]  /*0b20*/  IMAD.MOV.U32 R2, RZ, RZ, R4 ;  /* 0x000000ffff027224 */ /* 0x000fe200078e0004 */
[----:B------:R-:W-:-:S07]  /*0b30*/  MOV R11, R5 ;  /* 0x00000005000b7202 */ /* 0x000fce0000000f00 */
.L_x_10:
[----:B------:R-:W-:Y:S01]  /*0b40*/  IMAD.MOV.U32 R3, RZ, RZ, R11 ;  /* 0x000000ffff037224 */ /* 0x000fe200078e000b */
[----:B------:R-:W-:Y:S02]  /*0b50*/  MOV R4, R6 ;  /* 0x0000000600047202 */ /* 0x000fe40000000f00 */
[----:B------:R-:W-:-:S03]  /*0b60*/  MOV R5, R13 ;  /* 0x0000000d00057202 */ /* 0x000fc60000000f00 */
[----:B------:R0:W2:Y:S04]  /*0b70*/  LDG.E R3, desc[UR6][R2.64] ;  /* 0x0000000602037981 */ /* 0x0000a8000c1e1900 */
[----:B------:R-:W2:Y:S01]  /*0b80*/  LDG.E R4, desc[UR6][R4.64] ;  /* 0x0000000604047981 */ /* 0x000ea2000c1e1900 */
[----:B------:R-:W-:Y:S01]  /*0b90*/  VIADD R9, R9, 0x1 ;  /* 0x0000000109097836 */ /* 0x000fe20000000000 */
[----:B------:R-:W-:-:S04]  /*0ba0*/  IADD3 R6, P1, PT, R6, 0x4, RZ ;  /* 0x0000000406067810 */ /* 0x000fc80007f3e0ff */
[----:B------:R-:W-:Y:S02]  /*0bb0*/  ISETP.NE.AND P0, PT, R9, RZ, PT ;  /* 0x000000ff0900720c */ /* 0x000fe40003f05270 */
[----:B0-----:R-:W-:Y:S02]  /*0bc0*/  IADD3 R2, P2, PT, R2, 0x4, RZ ;  /* 0x0000000402027810 */ /* 0x001fe40007f5e0ff */
[----:B------:R-:W-:Y:S02]  /*0bd0*/  IADD3.X R13, PT, PT, RZ, R13, RZ, P1, !PT ;  /* 0x0000000dff0d7210 */ /* 0x000fe40000ffe4ff */
[----:B------:R-:W-:Y:S01]  /*0be0*/  IADD3.X R11, PT, PT, RZ, R11, RZ, P2, !PT ;  /* 0x0000000bff0b7210 */ /* 0x000fe200017fe4ff */
[----:B--2---:R-:W-:-:S06]  /*0bf0*/  FFMA R10, R3, R4, R10 ;  /* 0x00000004030a7223 */ /* 0x004fcc000000000a */
[----:B------:R-:W-:Y:S05]  /*0c00*/  @P0 BRA `(.L_x_10) ;  /* 0xfffffffc00cc0947 */ /* 0x000fea000383ffff */
.L_x_5:
[----:B------:R-:W0:Y:S08]  /*0c10*/  LDC.64 R2, c[0x0][0x390] ;  /* 0x0000e400ff027b82 */ /* 0x000e300000000a00 */
[----:B------:R-:W1:Y:S01]  /*0c20*/  LDC.64 R4, c[0x0][0x398] ;  /* 0x0000e600ff047b82 */ /* 0x000e620000000a00 */
[----:B0-----:R-:W-:-:S06]  /*0c30*/  IMAD.WIDE.U32 R2, R0, 0x4, R2 ;  /* 0x0000000400027825 */ /* 0x001fcc00078e0002 */
[----:B------:R-:W2:Y:S01]  /*0c40*/  LDG.E R3, desc[UR6][R2.64] ;  /* 0x0000000602037981 */ /* 0x000ea2000c1e1900 */
[----:B------:R-:W-:-:S04]  /*0c50*/  IMAD R7, R7, UR4, R0 ;  /* 0x0000000407077c24 */ /* 0x000fc8000f8e0200 */
[----:B-1----:R-:W-:-:S04]  /*0c60*/  IMAD.WIDE.U32 R4, R7, 0x4, R4 ;  /* 0x0000000407047825 */ /* 0x002fc800078e0004 */
[----:B--2---:R-:W-:-:S05]  /*0c70*/  FADD R10, R3, R10 ;  /* 0x0000000a030a7221 */ /* 0x004fca0000000000 */
[----:B------:R-:W-:-:S05]  /*0c80*/  FMNMX R7, RZ, R10, !PT ;  /* 0x0000000aff077209 */ /* 0x000fca0007800000 */
[----:B------:R-:W-:Y:S01]  /*0c90*/  STG.E desc[UR6][R4.64], R7 ;  /* 0x0000000704007986 */ /* 0x000fe2000c101906 */
[----:B------:R-:W-:Y:S05]  /*0ca0*/  EXIT ;  /* 0x000000000000794d */ /* 0x000fea0003800000 */
.L_x_11:
        /* <DEDUP_REMOVED lines=13> */
.L_x_62:


//--------------------- .text.video_encode_kernel --------------------------
	.section	.text.video_encode_kernel,"ax",@progbits
	.align	128
        .global         video_encode_kernel
        .type           video_encode_kernel,@function
        .size           video_encode_kernel,(.L_x_63 - video_encode_kernel)
        .other          video_encode_kernel,@"STO_CUDA_ENTRY STV_DEFAULT"
video_encode_kernel:
.text.video_encode_kernel:
[----:B------:R-:W-:Y:S01]  /*0000*/  LDC R1, c[0x0][0x37c] ;  /* 0x0000df00ff017b82 */ /* 0x000fe20000000800 */
[----:B------:R-:W0:Y:S07]  /*0010*/  S2R R5, SR_TID.Y ;  /* 0x0000000000057919 */ /* 0x000e2e0000002200 */
[----:B------:R-:W1:Y:S01]  /*0020*/  LDC R2, c[0x0][0x360] ;  /* 0x0000d800ff027b82 */ /* 0x000e620000000800 */
[----:B------:R-:W2:Y:S01]  /*0030*/  LDCU.64 UR6, c[0x0][0x3a0] ;  /* 0x00007400ff0677ac */ /* 0x000ea20008000a00 */
[----:B------:R-:W1:Y:S01]  /*0040*/  S2R R3, SR_TID.X ;  /* 0x0000000000037919 */ /* 0x000e620000002100 */
[----:B------:R-:W3:Y:S05]  /*0050*/  LDCU UR8, c[0x0][0x398] ;  /* 0x00007300ff0877ac */ /* 0x000eea0008000800 */
[----:B------:R-:W0:Y:S08]  /*0060*/  S2UR UR5, SR_CTAID.Y ;  /* 0x00000000000579c3 */ /* 0x000e300000002600 */
[----:B------:R-:W0:Y:S08]  /*0070*/  LDC R0, c[0x0][0x364] ;  /* 0x0000d900ff007b82 */ /* 0x000e300000000800 */
[----:B------:R-:W1:Y:S01]  /*0080*/  S2UR UR4, SR_CTAID.X ;  /* 0x00000000000479c3 */ /* 0x000e620000002500 */
[----:B0-----:R-:W-:-:S04]  /*0090*/  IMAD R0, R0, UR5, R5 ;  /* 0x0000000500007c24 */ /* 0x001fc8000f8e0205 */
[----:B--2---:R-:W-:Y:S02]  /*00a0*/  VIADD R5, R0, UR6 ;  /* 0x0000000600057c36 */ /* 0x004fe40008000000 */
[----:B-1----:R-:W-:-:S03]  /*00b0*/  IMAD R0, R2, UR4, R3 ;  /* 0x0000000402007c24 */ /* 0x002fc6000f8e0203 */
[----:B------:R-:W-:-:S04]  /*00c0*/  ISETP.GE.AND P0, PT, R5, UR7, PT ;  /* 0x0000000705007c0c */ /* 0x000fc8000bf06270 */
[----:B---3--:R-:W-:-:S13]  /*00d0*/  ISETP.GE.OR P0, PT, R0, UR8, P0 ;  /* 0x0000000800007c0c */ /* 0x008fda0008706670 */
[----:B------:R-:W-:Y:S05]  /*00e0*/  @P0 EXIT ;  /* 0x000000000000094d */ /* 0x000fea0003800000 */
[----:B------:R-:W0:Y:S01]  /*00f0*/  LDC.64 R2, c[0x0][0x390] ;  /* 0x0000e400ff027b82 */ /* 0x000e220000000a00 */
[----:B------:R-:W0:Y:S02]  /*0100*/  LDCU.64 UR4, c[0x0][0x358] ;  /* 0x00006b00ff0477ac */ /* 0x000e240008000a00 */
[----:B0-----:R-:W2:Y:S01]  /*0110*/  LDG.E R2, desc[UR4][R2.64] ;  /* 0x0000000402027981 */ /* 0x001ea2000c1e1900 */
[----:B------:R-:W-:Y:S01]  /*0120*/  IMAD R0, R5, UR8, R0 ;  /* 0x0000000805007c24 */ /* 0x000fe2000f8e0200 */
[----:B--2---:R-:W-:-:S13]  /*0130*/  ISETP.GT.AND P0, PT, R2, 0x31, PT ;  /* 0x000000310200780c */ /* 0x004fda0003f04270 */
[----:B------:R-:W-:Y:S05]  /*0140*/  @P0 BRA `(.L_x_12) ;  /* 0x0000000000440947 */ /* 0x000fea0003800000 */
[----:B------:R-:W0:Y:S01]  /*0150*/  LDCU.128 UR8, c[0x0][0x380] ;  /* 0x00007000ff0877ac */ /* 0x000e220008000c00 */
[----:B------:R-:W-:-:S05]  /*0160*/  IMAD R0, R0, 0x3, RZ ;  /* 0x0000000300007824 */ /* 0x000fca00078e02ff */
[----:B------:R-:W-:Y:S02]  /*0170*/  SHF.R.S32.HI R5, RZ, 0x1f, R0 ;  /* 0x0000001fff057819 */ /* 0x000fe40000011400 */
[----:B0-----:R-:W-:-:S04]  /*0180*/  IADD3 R2, P0, PT, R0, UR8, RZ ;  /* 0x0000000800027c10 */ /* 0x001fc8000ff1e0ff */
[----:B------:R-:W-:-:S05]  /*0190*/  IADD3.X R3, PT, PT, R5, UR9, RZ, P0, !PT ;  /* 0x0000000905037c10 */ /* 0x000fca00087fe4ff */
[----:B------:R-:W2:Y:S04]  /*01a0*/  LDG.E.U8 R6, desc[UR4][R2.64] ;  /* 0x0000000402067981 */ /* 0x000ea8000c1e1100 */
[----:B------:R-:W3:Y:S04]  /*01b0*/  LDG.E.U8 R8, desc[UR4][R2.64+0x1] ;  /* 0x0000010402087981 */ /* 0x000ee8000c1e1100 */
[----:B------:R-:W4:Y:S01]  /*01c0*/  LDG.E.U8 R10, desc[UR4][R2.64+0x2] ;  /* 0x00000204020a7981 */ /* 0x000f22000c1e1100 */
[----:B------:R-:W-:-:S04]  /*01d0*/  IADD3 R4, P0, PT, R0, UR10, RZ ;  /* 0x0000000a00047c10 */ /* 0x000fc8000ff1e0ff */
[----:B------:R-:W-:Y:S02]  /*01e0*/  IADD3.X R5, PT, PT, R5, UR11, RZ, P0, !PT ;  /* 0x0000000b05057c10 */ /* 0x000fe400087fe4ff */
[----:B--2---:R-:W-:Y:S02]  /*01f0*/  LOP3.LUT R7, R6, 0xf0, RZ, 0xc0, !PT ;  /* 0x000000f006077812 */ /* 0x004fe400078ec0ff */
[----:B---3--:R-:W-:-:S03]  /*0200*/  LOP3.LUT R9, R8, 0xf0, RZ, 0xc0, !PT ;  /* 0x000000f008097812 */ /* 0x008fc600078ec0ff */
[----:B------:R-:W-:Y:S01]  /*0210*/  STG.E.U8 desc[UR4][R4.64], R7 ;  /* 0x0000000704007986 */ /* 0x000fe2000c101104 */
[----:B----4-:R-:W-:-:S03]  /*0220*/  LOP3.LUT R11, R10, 0xf0, RZ, 0xc0, !PT ;  /* 0x000000f00a0b7812 */ /* 0x010fc600078ec0ff */
[----:B------:R-:W-:Y:S04]  /*0230*/  STG.E.U8 desc[UR4][R4.64+0x1], R9 ;  /* 0x0000010904007986 */ /* 0x000fe8000c101104 */
[----:B------:R-:W-:Y:S01]  /*0240*/  STG.E.U8 desc[UR4][R4.64+0x2], R11 ;  /* 0x0000020b04007986 */ /* 0x000fe2000c101104 */
[----:B------:R-:W-:Y:S05]  /*0250*/  EXIT ;  /* 0x000000000000794d */ /* 0x000fea0003800000 */
.L_x_12:
[----:B------:R-:W0:Y:S01]  /*0260*/  LDCU.128 UR8, c[0x0][0x380] ;  /* 0x00007000ff0877ac */ /* 0x000e220008000c00 */
[----:B------:R-:W-:-:S05]  /*0270*/  IMAD R0, R0, 0x3, RZ ;  /* 0x0000000300007824 */ /* 0x000fca00078e02ff */
[----:B------:R-:W-:Y:S02]  /*0280*/  SHF.R.S32.HI R5, RZ, 0x1f, R0 ;  /* 0x0000001fff057819 */ /* 0x000fe40000011400 */
[----:B0-----:R-:W-:-:S04]  /*0290*/  IADD3 R2, P0, PT, R0, UR8, RZ ;  /* 0x0000000800027c10 */ /* 0x001fc8000ff1e0ff */
[----:B------:R-:W-:-:S05]  /*02a0*/  IADD3.X R3, PT, PT, R5, UR9, RZ, P0, !PT ;  /* 0x0000000905037c10 */ /* 0x000fca00087fe4ff */
[----:B------:R-:W2:Y:S01]  /*02b0*/  LDG.E.U8 R7, desc[UR4][R2.64] ;  /* 0x0000000402077981 */ /* 0x000ea2000c1e1100 */
[----:B------:R-:W-:-:S04]  /*02c0*/  IADD3 R4, P0, PT, R0, UR10, RZ ;  /* 0x0000000a00047c10 */ /* 0x000fc8000ff1e0ff */
[----:B------:R-:W-:-:S05]  /*02d0*/  IADD3.X R5, PT, PT, R5, UR11, RZ, P0, !PT ;  /* 0x0000000b05057c10 */ /* 0x000fca00087fe4ff */
[----:B--2---:R-:W-:Y:S04]  /*02e0*/  STG.E.U8 desc[UR4][R4.64], R7 ;  /* 0x0000000704007986 */ /* 0x004fe8000c101104 */
[----:B------:R-:W2:Y:S04]  /*02f0*/  LDG.E.U8 R9, desc[UR4][R2.64+0x1] ;  /* 0x0000010402097981 */ /* 0x000ea8000c1e1100 */
[----:B--2---:R-:W-:Y:S04]  /*0300*/  STG.E.U8 desc[UR4][R4.64+0x1], R9 ;  /* 0x0000010904007986 */ /* 0x004fe8000c101104 */
[----:B------:R-:W2:Y:S04]  /*0310*/  LDG.E.U8 R11, desc[UR4][R2.64+0x2] ;  /* 0x00000204020b7981 */ /* 0x000ea8000c1e1100 */
[----:B--2---:R-:W-:Y:S01]  /*0320*/  STG.E.U8 desc[UR4][R4.64+0x2], R11 ;  /* 0x0000020b04007986 */ /* 0x004fe2000c101104 */
[----:B------:R-:W-:Y:S05]  /*0330*/  EXIT ;  /* 0x000000000000794d */ /* 0x000fea0003800000 */
.L_x_13:
        /* <DEDUP_REMOVED lines=12> */
.L_x_63:


//--------------------- .text.distributed_render_kernel --------------------------
	.section	.text.distributed_render_kernel,"ax",@progbits
	.align	128
        .global         distributed_render_kernel
        .type           distributed_render_kernel,@function
        .size           distributed_render_kernel,(.L_x_59 - distributed_render_kernel)
        .other          distributed_render_kernel,@"STO_CUDA_ENTRY STV_DEFAULT"
distributed_render_kernel:
.text.distributed_render_kernel:
[----:B------:R-:W-:Y:S01]  /*0000*/  LDC R1, c[0x0][0x37c] ;  /* 0x0000df00ff017b82 */ /* 0x000fe20000000800 */
[----:B------:R-:W0:Y:S07]  /*0010*/  S2R R0, SR_TID.Y ;  /* 0x0000000000007919 */ /* 0x000e2e0000002200 */
[----:B------:R-:W1:Y:S01]  /*0020*/  LDC R18, c[0x0][0x360] ;  /* 0x0000d800ff127b82 */ /* 0x000e620000000800 */
[----:B------:R-:W2:Y:S01]  /*0030*/  LDCU.64 UR8, c[0x0][0x3b8] ;  /* 0x00007700ff0877ac */ /* 0x000ea20008000a00 */
[----:B------:R-:W1:Y:S01]  /*0040*/  S2R R3, SR_TID.X ;  /* 0x0000000000037919 */ /* 0x000e620000002100 */
[----:B------:R-:W3:Y:S05]  /*0050*/  LDCU UR6, c[0x0][0x3b4] ;  /* 0x00007680ff0677ac */ /* 0x000eea0008000800 */
[----:B------:R-:W0:Y:S01]  /*0060*/  S2UR UR5, SR_CTAID.Y ;  /* 0x00000000000579c3 */ /* 0x000e220000002600 */
[----:B------:R-:W4:Y:S07]  /*0070*/  LDCU UR7, c[0x0][0x3c0] ;  /* 0x00007800ff0777ac */ /* 0x000f2e0008000800 */
[----:B------:R-:W0:Y:S08]  /*0080*/  LDC R25, c[0x0][0x364] ;  /* 0x0000d900ff197b82 */ /* 0x000e300000000800 */
[----:B------:R-:W1:Y:S01]  /*0090*/  S2UR UR4, SR_CTAID.X ;  /* 0x00000000000479c3 */ /* 0x000e620000002500 */
[----:B0-----:R-:W-:-:S04]  /*00a0*/  IMAD R25, R25, UR5, R0 ;  /* 0x0000000519197c24 */ /* 0x001fc8000f8e0200 */
[----:B--2---:R-:W-:Y:S02]  /*00b0*/  VIADD R25, R25, UR9 ;  /* 0x0000000919197c36 */ /* 0x004fe40008000000 */
[----:B-1----:R-:W-:-:S03]  /*00c0*/  IMAD R18, R18, UR4, R3 ;  /* 0x0000000412127c24 */ /* 0x002fc6000f8e0203 */
[----:B----4-:R-:W-:Y:S01]  /*00d0*/  ISETP.GE.AND P0, PT, R25, UR7, PT ;  /* 0x0000000719007c0c */ /* 0x010fe2000bf06270 */
[----:B---3--:R-:W-:-:S05]  /*00e0*/  VIADD R18, R18, UR6 ;  /* 0x0000000612127c36 */ /* 0x008fca0008000000 */
[----:B------:R-:W-:-:S13]  /*00f0*/  ISETP.GE.OR P0, PT, R18, UR8, P0 ;  /* 0x0000000812007c0c */ /* 0x000fda0008706670 */
[----:B------:R-:W-:Y:S05]  /*0100*/  @P0 EXIT ;  /* 0x000000000000094d */ /* 0x000fea0003800000 */
[----:B------:R-:W0:Y:S01]  /*0110*/  LDCU UR4, c[0x0][0x3a8] ;  /* 0x00007500ff0477ac */ /* 0x000e220008000800 */
[----:B------:R-:W-:Y:S02]  /*0120*/  HFMA2 R22, -RZ, RZ, 598.5, 40320 ;  /* 0x60ad78ecff167431 */ /* 0x000fe400000001ff */
[----:B------:R-:W-:Y:S01]  /*0130*/  IMAD.MOV.U32 R23, RZ, RZ, RZ ;  /* 0x000000ffff177224 */ /* 0x000fe200078e00ff */
[----:B------:R-:W-:Y:S01]  /*0140*/  MOV R26, RZ ;  /* 0x000000ff001a7202 */ /* 0x000fe20000000f00 */
[----:B------:R-:W-:Y:S01]  /*0150*/  IMAD.MOV.U32 R24, RZ, RZ, RZ ;  /* 0x000000ffff187224 */ /* 0x000fe200078e00ff */
[----:B------:R-:W1:Y:S01]  /*0160*/  LDCU.64 UR8, c[0x0][0x358] ;  /* 0x00006b00ff0877ac */ /* 0x000e620008000a00 */
[----:B0-----:R-:W-:-:S09]  /*0170*/  UISETP.GE.AND UP0, UPT, UR4, 0x1, UPT ;  /* 0x000000010400788c */ /* 0x001fd2000bf06270 */
[----:B-1----:R-:W-:Y:S05]  /*0180*/  BRA.U !UP0, `(.L_x_14) ;  /* 0x0000000508907547 */ /* 0x002fea000b800000 */
[----:B------:R-:W0:Y:S01]  /*0190*/  LDCU.128 UR4, c[0x0][0x380] ;  /* 0x00007000ff0477ac */ /* 0x000e220008000c00 */
[----:B------:R-:W-:Y:S01]  /*01a0*/  I2FP.F32.S32 R2, R25 ;  /* 0x0000001900027245 */ /* 0x000fe20000201400 */
[----:B------:R-:W-:Y:S01]  /*01b0*/  IMAD.MOV.U32 R26, RZ, RZ, RZ ;  /* 0x000000ffff1a7224 */ /* 0x000fe200078e00ff */
[----:B------:R-:W-:Y:S01]  /*01c0*/  I2FP.F32.S32 R19, R18 ;  /* 0x0000001200137245 */ /* 0x000fe20000201400 */
[----:B------:R-:W-:Y:S01]  /*01d0*/  IMAD.MOV.U32 R22, RZ, RZ, 0x60ad78ec ;  /* 0x60ad78ecff167424 */ /* 0x000fe200078e00ff */
[----:B------:R-:W-:Y:S01]  /*01e0*/  MOV R24, RZ ;  /* 0x000000ff00187202 */ /* 0x000fe20000000f00 */
[----:B------:R-:W-:Y:S01]  /*01f0*/  IMAD.MOV.U32 R23, RZ, RZ, RZ ;  /* 0x000000ffff177224 */ /* 0x000fe200078e00ff */
[----:B------:R-:W1:Y:S01]  /*0200*/  LDCU UR10, c[0x0][0x3a8] ;  /* 0x00007500ff0a77ac */ /* 0x000e620008000800 */
[----:B0-----:R-:W-:Y:S02]  /*0210*/  UIADD3 UR6, UP0, UPT, UR6, 0x10, URZ ;  /* 0x0000001006067890 */ /* 0x001fe4000ff1e0ff */
[----:B------:R-:W-:-:S02]  /*0220*/  UIADD3 UR4, UP1, UPT, UR4, 0x10, URZ ;  /* 0x0000001004047890 */ /* 0x000fc4000ff3e0ff */
[----:B------:R-:W-:Y:S02]  /*0230*/  UIADD3.X UR7, UPT, UPT, URZ, UR7, URZ, UP0, !UPT ;  /* 0x00000007ff077290 */ /* 0x000fe400087fe4ff */
[----:B------:R-:W-:Y:S01]  /*0240*/  UIADD3.X UR5, UPT, UPT, URZ, UR5, URZ, UP1, !UPT ;  /* 0x00000005ff057290 */ /* 0x000fe20008ffe4ff */
[----:B------:R-:W-:Y:S01]  /*0250*/  MOV R20, UR6 ;  /* 0x0000000600147c02 */ /* 0x000fe20008000f00 */
[----:B------:R-:W-:Y:S01]  /*0260*/  IMAD.U32 R16, RZ, RZ, UR4 ;  /* 0x00000004ff107e24 */ /* 0x000fe2000f8e00ff */
[----:B------:R-:W-:Y:S01]  /*0270*/  UMOV UR4, URZ ;  /* 0x000000ff00047c82 */ /* 0x000fe20008000000 */
[----:B------:R-:W-:Y:S02]  /*0280*/  MOV R21, UR7 ;  /* 0x0000000700157c02 */ /* 0x000fe40008000f00 */
[----:B-1----:R-:W-:-:S07]  /*0290*/  IMAD.U32 R17, RZ, RZ, UR5 ;  /* 0x00000005ff117e24 */ /* 0x002fce000f8e00ff */
.L_x_21:
[----:B------:R-:W2:Y:S04]  /*02a0*/  LDG.E.128 R4, desc[UR8][R16.64] ;  /* 0x0000000810047981 */ /* 0x000ea8000c1e1d00 */
[----:B------:R-:W2:Y:S04]  /*02b0*/  LDG.E.128 R8, desc[UR8][R16.64+0x10] ;  /* 0x0000100810087981 */ /* 0x000ea8000c1e1d00 */
[----:B------:R-:W3:Y:S01]  /*02c0*/  LDG.E.128 R12, desc[UR8][R16.64+-0x10] ;  /* 0xfffff008100c7981 */ /* 0x000ee2000c1e1d00 */
[----:B------:R-:W-:-:S04]  /*02d0*/  UIADD3 UR4, UPT, UPT, UR4, 0x3, URZ ;  /* 0x0000000304047890 */ /* 0x000fc8000fffe0ff */
[----:B------:R-:W-:Y:S01]  /*02e0*/  UISETP.GE.AND UP0, UPT, UR4, UR10, UPT ;  /* 0x0000000a0400728c */ /* 0x000fe2000bf06270 */
[--C-:B--2---:R-:W-:Y:S01]  /*02f0*/  FADD R7, -R4, R8.reuse ;  /* 0x0000000804077221 */ /* 0x104fe20000000100 */
[----:B------:R-:W-:Y:S01]  /*0300*/  FADD R28, R5, -R9 ;  /* 0x80000009051c7221 */ /* 0x000fe20000000000 */
[----:B------:R-:W-:Y:S01]  /*0310*/  MOV R4, R20 ;  /* 0x0000001400047202 */ /* 0x000fe20000000f00 */
[----:B------:R-:W-:Y:S02]  /*0320*/  IMAD.MOV.U32 R5, RZ, RZ, R21 ;  /* 0x000000ffff057224 */ /* 0x000fe400078e0015 */
[----:B---3--:R-:W-:Y:S01]  /*0330*/  FADD R0, R13, -R9 ;  /* 0x800000090d007221 */ /* 0x008fe20000000000 */
[----:B------:R-:W-:-:S03]  /*0340*/  FADD R12, R12, -R8 ;  /* 0x800000080c0c7221 */ /* 0x000fc60000000000 */
[----:B------:R-:W-:-:S04]  /*0350*/  FMUL R3, R7, R0 ;  /* 0x0000000007037220 */ /* 0x000fc80000400000 */
[----:B------:R-:W-:-:S05]  /*0360*/  FFMA R3, R28, R12, R3 ;  /* 0x0000000c1c037223 */ /* 0x000fca0000000003 */
[----:B------:R-:W-:-:S13]  /*0370*/  FSETP.GEU.AND P0, PT, |R3|, 9.9999999747524270788e-07, PT ;  /* 0x358637bd0300780b */ /* 0x000fda0003f0e200 */
[----:B------:R-:W-:Y:S05]  /*0380*/  @!P0 BRA `(.L_x_15) ;  /* 0x0000000000f08947 */ /* 0x000fea0003800000 */
[----:B------:R-:W0:Y:S01]  /*0390*/  MUFU.RCP R20, R3 ;  /* 0x0000000300147308 */ /* 0x000e220000001000 */
[----:B------:R-:W-:Y:S01]  /*03a0*/  FADD R11, R2, -R9 ;  /* 0x80000009020b7221 */ /* 0x000fe20000000000 */
[----:B------:R-:W-:Y:S01]  /*03b0*/  FADD R8, R19, -R8 ;  /* 0x8000000813087221 */ /* 0x000fe20000000000 */
[----:B------:R-:W-:Y:S02]  /*03c0*/  BSSY.RECONVERGENT B0, `(.L_x_16) ;  /* 0x000000d000007945 */ /* 0x000fe40003800200 */
[----:B------:R-:W-:-:S04]  /*03d0*/  FMUL R7, R7, R11 ;  /* 0x0000000b07077220 */ /* 0x000fc80000400000 */
[----:B------:R-:W-:-:S04]  /*03e0*/  FFMA R0, R28, R8, R7 ;  /* 0x000000081c007223 */ /* 0x000fc80000000007 */
[----:B------:R-:W1:Y:S01]  /*03f0*/  FCHK P0, R0, R3 ;  /* 0x0000000300007302 */ /* 0x000e620000000000 */
[----:B0-----:R-:W-:-:S04]  /*0400*/  FFMA R15, -R3, R20, 1 ;  /* 0x3f800000030f7423 */ /* 0x001fc80000000114 */
[----:B------:R-:W-:-:S04]  /*0410*/  FFMA R15, R20, R15, R20 ;  /* 0x0000000f140f7223 */ /* 0x000fc80000000014 */
[----:B------:R-:W-:-:S04]  /*0420*/  FFMA R20, R0, R15, RZ ;  /* 0x0000000f00147223 */ /* 0x000fc800000000ff */
[----:B------:R-:W-:-:S04]  /*0430*/  FFMA R7, -R3, R20, R0 ;  /* 0x0000001403077223 */ /* 0x000fc80000000100 */
[----:B------:R-:W-:Y:S01]  /*0440*/  FFMA R7, R15, R7, R20 ;  /* 0x000000070f077223 */ /* 0x000fe20000000014 */
[----:B-1----:R-:W-:Y:S06]  /*0450*/  @!P0 BRA `(.L_x_17) ;  /* 0x00000000000c8947 */ /* 0x002fec0003800000 */
[----:B------:R-:W-:-:S07]  /*0460*/  MOV R20, 0x480 ;  /* 0x0000048000147802 */ /* 0x000fce0000000f00 */
[----:B------:R-:W-:Y:S05]  /*0470*/  CALL.REL.NOINC `($__internal_0_$__cuda_sm3x_div_rn_noftz_f32_slowpath) ;  /* 0x0000000400247944 */ /* 0x000fea0003c00000 */
[----:B------:R-:W-:-:S07]  /*0480*/  MOV R7, R0 ;  /* 0x0000000000077202 */ /* 0x000fce0000000f00 */
.L_x_17:
[----:B------:R-:W-:Y:S05]  /*0490*/  BSYNC.RECONVERGENT B0 ;  /* 0x0000000000007941 */ /* 0x000fea0003800200 */
.L_x_16:
[----:B------:R-:W0:Y:S01]  /*04a0*/  MUFU.RCP R0, R3 ;  /* 0x0000000300007308 */ /* 0x000e220000001000 */
[----:B------:R-:W-:Y:S01]  /*04b0*/  FADD R9, -R13, R9 ;  /* 0x000000090d097221 */ /* 0x000fe20000000100 */
[----:B------:R-:W-:Y:S01]  /*04c0*/  FMUL R11, R12, R11 ;  /* 0x0000000b0c0b7220 */ /* 0x000fe20000400000 */
[----:B------:R-:W-:Y:S03]  /*04d0*/  BSSY.RECONVERGENT B0, `(.L_x_18) ;  /* 0x000000d000007945 */ /* 0x000fe60003800200 */
        /* <DEDUP_REMOVED lines=8> */
[----:B------:R-:W-:Y:S01]  /*0560*/  IMAD.MOV.U32 R0, RZ, RZ, R12 ;  /* 0x000000ffff007224 */ /* 0x000fe200078e000c */
[----:B------:R-:W-:-:S07]  /*0570*/  MOV R20, 0x590 ;  /* 0x0000059000147802 */ /* 0x000fce0000000f00 */
[----:B------:R-:W-:Y:S05]  /*0580*/  CALL.REL.NOINC `($__internal_0_$__cuda_sm3x_div_rn_noftz_f32_slowpath) ;  /* 0x0000000000e07944 */ /* 0x000fea0003c00000 */
[----:B------:R-:W-:-:S07]  /*0590*/  MOV R27, R0 ;  /* 0x00000000001b7202 */ /* 0x000fce0000000f00 */
.L_x_19:
[----:B------:R-:W-:Y:S05]  /*05a0*/  BSYNC.RECONVERGENT B0 ;  /* 0x0000000000007941 */ /* 0x000fea0003800200 */
.L_x_18:
[----:B------:R-:W-:Y:S01]  /*05b0*/  FADD R0, -R7, 1 ;  /* 0x3f80000007007421 */ /* 0x000fe20000000100 */
[----:B------:R-:W-:Y:S03]  /*05c0*/  BSSY.RECONVERGENT B0, `(.L_x_15) ;  /* 0x0000018000007945 */ /* 0x000fe60003800200 */
[----:B------:R-:W-:-:S05]  /*05d0*/  FADD R3, R0, -R27 ;  /* 0x8000001b00037221 */ /* 0x000fca0000000000 */
[----:B------:R-:W-:-:S04]  /*05e0*/  FSETP.GE.AND P0, PT, R3, RZ, PT ;  /* 0x000000ff0300720b */ /* 0x000fc80003f06000 */
[----:B------:R-:W-:-:S04]  /*05f0*/  FSETP.GE.AND P0, PT, R27, RZ, P0 ;  /* 0x000000ff1b00720b */ /* 0x000fc80000706000 */
[----:B------:R-:W-:-:S13]  /*0600*/  FSETP.LTU.OR P0, PT, R7, RZ, !P0 ;  /* 0x000000ff0700720b */ /* 0x000fda0004709400 */
[----:B------:R-:W-:Y:S05]  /*0610*/  @P0 BRA `(.L_x_20) ;  /* 0x0000000000480947 */ /* 0x000fea0003800000 */
[----:B------:R-:W-:-:S04]  /*0620*/  FMUL R9, R6, R27 ;  /* 0x0000001b06097220 */ /* 0x000fc80000400000 */
[----:B------:R-:W-:-:S04]  /*0630*/  FFMA R9, R14, R7, R9 ;  /* 0x000000070e097223 */ /* 0x000fc80000000009 */
[----:B------:R-:W-:-:S05]  /*0640*/  FFMA R29, R10, R3, R9 ;  /* 0x000000030a1d7223 */ /* 0x000fca0000000009 */
[----:B------:R-:W-:-:S13]  /*0650*/  FSETP.GEU.AND P0, PT, R29, R22, PT ;  /* 0x000000161d00720b */ /* 0x000fda0003f0e000 */
[----:B------:R-:W-:Y:S05]  /*0660*/  @P0 BRA `(.L_x_20) ;  /* 0x0000000000340947 */ /* 0x000fea0003800000 */
[----:B------:R-:W2:Y:S04]  /*0670*/  LDG.E.128 R8, desc[UR8][R4.64] ;  /* 0x0000000804087981 */ /* 0x000ea8000c1e1d00 */
[----:B------:R-:W3:Y:S04]  /*0680*/  LDG.E.128 R12, desc[UR8][R4.64+-0x10] ;  /* 0xfffff008040c7981 */ /* 0x000ee8000c1e1d00 */
[----:B------:R-:W4:Y:S01]  /*0690*/  LDG.E.128 R20, desc[UR8][R4.64+0x10] ;  /* 0x0000100804147981 */ /* 0x000f22000c1e1d00 */
[-C--:B--2---:R-:W-:Y:S01]  /*06a0*/  FMUL R11, R8, R27.reuse ;  /* 0x0000001b080b7220 */ /* 0x084fe20000400000 */
[-C--:B------:R-:W-:Y:S01]  /*06b0*/  FMUL R0, R9, R27.reuse ;  /* 0x0000001b09007220 */ /* 0x080fe20000400000 */
[----:B------:R-:W-:-:S02]  /*06c0*/  FMUL R27, R10, R27 ;  /* 0x0000001b0a1b7220 */ /* 0x000fc40000400000 */
[-C--:B---3--:R-:W-:Y:S01]  /*06d0*/  FFMA R12, R12, R7.reuse, R11 ;  /* 0x000000070c0c7223 */ /* 0x088fe2000000000b */
[-C--:B------:R-:W-:Y:S01]  /*06e0*/  FFMA R0, R13, R7.reuse, R0 ;  /* 0x000000070d007223 */ /* 0x080fe20000000000 */
[----:B------:R-:W-:Y:S02]  /*06f0*/  FFMA R27, R14, R7, R27 ;  /* 0x000000070e1b7223 */ /* 0x000fe4000000001b */
[C---:B----4-:R-:W-:Y:S01]  /*0700*/  FFMA R23, R3.reuse, R20, R12 ;  /* 0x0000001403177223 */ /* 0x050fe2000000000c */
[C---:B------:R-:W-:Y:S01]  /*0710*/  FFMA R24, R3.reuse, R21, R0 ;  /* 0x0000001503187223 */ /* 0x040fe20000000000 */
[----:B------:R-:W-:Y:S01]  /*0720*/  FFMA R26, R3, R22, R27 ;  /* 0x00000016031a7223 */ /* 0x000fe2000000001b */
[----:B------:R-:W-:-:S07]  /*0730*/  IMAD.MOV.U32 R22, RZ, RZ, R29 ;  /* 0x000000ffff167224 */ /* 0x000fce00078e001d */
.L_x_20:
[----:B------:R-:W-:Y:S05]  /*0740*/  BSYNC.RECONVERGENT B0 ;  /* 0x0000000000007941 */ /* 0x000fea0003800200 */
.L_x_15:
[----:B------:R-:W-:Y:S02]  /*0750*/  IADD3 R16, P1, PT, R16, 0x30, RZ ;  /* 0x0000003010107810 */ /* 0x000fe40007f3e0ff */
[----:B------:R-:W-:-:S03]  /*0760*/  IADD3 R20, P0, PT, R4, 0x30, RZ ;  /* 0x0000003004147810 */ /* 0x000fc60007f1e0ff */
[----:B------:R-:W-:Y:S01]  /*0770*/  IMAD.X R17, RZ, RZ, R17, P1 ;  /* 0x000000ffff117224 */ /* 0x000fe200008e0611 */
[----:B------:R-:W-:Y:S01]  /*0780*/  IADD3.X R21, PT, PT, RZ, R5, RZ, P0, !PT ;  /* 0x00000005ff157210 */ /* 0x000fe200007fe4ff */
[----:B------:R-:W-:Y:S08]  /*0790*/  BRA.U !UP0, `(.L_x_21) ;  /* 0xfffffff908c07547 */ /* 0x000ff0000b83ffff */
[----:B------:R-:W-:Y:S01]  /*07a0*/  FMUL R23, R23, 255 ;  /* 0x437f000017177820 */ /* 0x000fe20000400000 */
[----:B------:R-:W-:Y:S01]  /*07b0*/  FMUL R24, R24, 255 ;  /* 0x437f000018187820 */ /* 0x000fe20000400000 */
[----:B------:R-:W-:-:S07]  /*07c0*/  FMUL R26, R26, 255 ;  /* 0x437f00001a1a7820 */ /* 0x000fce0000400000 */
.L_x_14:
[----:B------:R-:W-:-:S13]  /*07d0*/  FSETP.GEU.AND P0, PT, R22, 9.99999998050644787200e+18, PT ;  /* 0x5f0ac7231600780b */ /* 0x000fda0003f0e000 */
[----:B------:R-:W-:Y:S05]  /*07e0*/  @P0 EXIT ;  /* 0x000000000000094d */ /* 0x000fea0003800000 */
[----:B------:R-:W0:Y:S01]  /*07f0*/  LDCU UR4, c[0x0][0x3ac] ;  /* 0x00007580ff0477ac */ /* 0x000e220008000800 */
[----:B------:R-:W1:Y:S01]  /*0800*/  LDC.64 R2, c[0x0][0x390] ;  /* 0x0000e400ff027b82 */ /* 0x000e620000000a00 */
[----:B------:R-:W2:Y:S01]  /*0810*/  F2I.U32.TRUNC.NTZ R23, R23 ;  /* 0x0000001700177305 */ /* 0x000ea2000020f000 */
[----:B------:R-:W3:Y:S07]  /*0820*/  LDCU.64 UR6, c[0x0][0x398] ;  /* 0x00007300ff0677ac */ /* 0x000eee0008000a00 */
[----:B------:R-:W4:Y:S01]  /*0830*/  F2I.U32.TRUNC.NTZ R7, R24 ;  /* 0x0000001800077305 */ /* 0x000f22000020f000 */
[----:B0-----:R-:W-:-:S07]  /*0840*/  IMAD R25, R25, UR4, R18 ;  /* 0x0000000419197c24 */ /* 0x001fce000f8e0212 */
[----:B------:R-:W0:Y:S01]  /*0850*/  F2I.U32.TRUNC.NTZ R9, R26 ;  /* 0x0000001a00097305 */ /* 0x000e22000020f000 */
[C---:B------:R-:W-:Y:S01]  /*0860*/  SHF.L.U32 R0, R25.reuse, 0x2, RZ ;  /* 0x0000000219007819 */ /* 0x040fe200000006ff */
[----:B-1----:R-:W-:-:S03]  /*0870*/  IMAD.WIDE R2, R25, 0x4, R2 ;  /* 0x0000000419027825 */ /* 0x002fc600078e0202 */
[C---:B---3--:R-:W-:Y:S02]  /*0880*/  IADD3 R4, P0, PT, R0.reuse, UR6, RZ ;  /* 0x0000000600047c10 */ /* 0x048fe4000ff1e0ff */
[----:B------:R-:W-:Y:S02]  /*0890*/  STG.E desc[UR8][R2.64], R22 ;  /* 0x0000001602007986 */ /* 0x000fe4000c101908 */
[----:B------:R-:W-:Y:S01]  /*08a0*/  LEA.HI.X.SX32 R5, R0, UR7, 0x1, P0 ;  /* 0x0000000700057c11 */ /* 0x000fe200080f0eff */
[----:B------:R-:W-:-:S04]  /*08b0*/  IMAD.MOV.U32 R0, RZ, RZ, 0xff ;  /* 0x000000ffff007424 */ /* 0x000fc800078e00ff */
[----:B--2---:R-:W-:Y:S04]  /*08c0*/  STG.E.U8 desc[UR8][R4.64], R23 ;  /* 0x0000001704007986 */ /* 0x004fe8000c101108 */
[----:B----4-:R-:W-:Y:S04]  /*08d0*/  STG.E.U8 desc[UR8][R4.64+0x1], R7 ;  /* 0x0000010704007986 */ /* 0x010fe8000c101108 */
[----:B0-----:R-:W-:Y:S04]  /*08e0*/  STG.E.U8 desc[UR8][R4.64+0x2], R9 ;  /* 0x0000020904007986 */ /* 0x001fe8000c101108 */
[----:B------:R-:W-:Y:S01]  /*08f0*/  STG.E.U8 desc[UR8][R4.64+0x3], R0 ;  /* 0x0000030004007986 */ /* 0x000fe2000c101108 */
[----:B------:R-:W-:Y:S05]  /*0900*/  EXIT ;  /* 0x000000000000794d */ /* 0x000fea0003800000 */
        .weak           $__internal_0_$__cuda_sm3x_div_rn_noftz_f32_slowpath
        .type           $__internal_0_$__cuda_sm3x_div_rn_noftz_f32_slowpath,@function
        .size           $__internal_0_$__cuda_sm3x_div_rn_noftz_f32_slowpath,(.L_x_59 - $__internal_0_$__cuda_sm3x_div_rn_noftz_f32_slowpath)
$__internal_0_$__cuda_sm3x_div_rn_noftz_f32_slowpath:
[----:B------:R-:W-:Y:S01]  /*0910*/  SHF.R.U32.HI R15, RZ, 0x17, R3 ;  /* 0x00000017ff0f7819 */ /* 0x000fe20000011603 */
[----:B------:R-:W-:Y:S01]  /*0920*/  BSSY.RECONVERGENT B1, `(.L_x_22) ;  /* 0x0000063000017945 */ /* 0x000fe20003800200 */
[----:B------:R-:W-:Y:S02]  /*0930*/  SHF.R.U32.HI R21, RZ, 0x17, R0 ;  /* 0x00000017ff157819 */ /* 0x000fe40000011600 */
[----:B------:R-:W-:Y:S02]  /*0940*/  LOP3.LUT R15, R15, 0xff, RZ, 0xc0, !PT ;  /* 0x000000ff0f0f7812 */ /* 0x000fe400078ec0ff */
[----:B------:R-:W-:Y:S02]  /*0950*/  LOP3.LUT R30, R21, 0xff, RZ, 0xc0, !PT ;  /* 0x000000ff151e7812 */ /* 0x000fe400078ec0ff */
[----:B------:R-:W-:Y:S02]  /*0960*/  IADD3 R29, PT, PT, R15, -0x1, RZ ;  /* 0xffffffff0f1d7810 */ /* 0x000fe40007ffe0ff */
[----:B------:R-:W-:Y:S01]  /*0970*/  MOV R27, R3 ;  /* 0x00000003001b7202 */ /* 0x000fe20000000f00 */
[----:B------:R-:W-:Y:S01]  /*0980*/  VIADD R28, R30, 0xffffffff ;  /* 0xffffffff1e1c7836 */ /* 0x000fe20000000000 */
[----:B------:R-:W-:-:S04]  /*0990*/  ISETP.GT.U32.AND P0, PT, R29, 0xfd, PT ;  /* 0x000000fd1d00780c */ /* 0x000fc80003f04070 */
[----:B------:R-:W-:-:S13]  /*09a0*/  ISETP.GT.U32.OR P0, PT, R28, 0xfd, P0 ;  /* 0x000000fd1c00780c */ /* 0x000fda0000704470 */
[----:B------:R-:W-:Y:S01]  /*09b0*/  @!P0 IMAD.MOV.U32 R21, RZ, RZ, RZ ;  /* 0x000000ffff158224 */ /* 0x000fe200078e00ff */
[----:B------:R-:W-:Y:S06]  /*09c0*/  @!P0 BRA `(.L_x_23) ;  /* 0x00000000005c8947 */ /* 0x000fec0003800000 */
[----:B------:R-:W-:Y:S02]  /*09d0*/  FSETP.GTU.FTZ.AND P0, PT, |R0|, +INF , PT ;  /* 0x7f8000000000780b */ /* 0x000fe40003f1c200 */
[----:B------:R-:W-:-:S04]  /*09e0*/  FSETP.GTU.FTZ.AND P1, PT, |R3|, +INF , PT ;  /* 0x7f8000000300780b */ /* 0x000fc80003f3c200 */
[----:B------:R-:W-:-:S13]  /*09f0*/  PLOP3.LUT P0, PT, P0, P1, PT, 0xf8, 0x8f ;  /* 0x00000000008f781c */ /* 0x000fda0000703f70 */
[----:B------:R-:W-:Y:S05]  /*0a00*/  @P0 BRA `(.L_x_24) ;  /* 0x00000004004c0947 */ /* 0x000fea0003800000 */
[----:B------:R-:W-:-:S13]  /*0a10*/  LOP3.LUT P0, RZ, R27, 0x7fffffff, R0, 0xc8, !PT ;  /* 0x7fffffff1bff7812 */ /* 0x000fda000780c800 */
[----:B------:R-:W-:Y:S05]  /*0a20*/  @!P0 BRA `(.L_x_25) ;  /* 0x00000004003c8947 */ /* 0x000fea0003800000 */
[C---:B------:R-:W-:Y:S02]  /*0a30*/  FSETP.NEU.FTZ.AND P2, PT, |R0|.reuse, +INF , PT ;  /* 0x7f8000000000780b */ /* 0x040fe40003f5d200 */
[----:B------:R-:W-:Y:S02]  /*0a40*/  FSETP.NEU.FTZ.AND P1, PT, |R3|, +INF , PT ;  /* 0x7f8000000300780b */ /* 0x000fe40003f3d200 */
[----:B------:R-:W-:-:S11]  /*0a50*/  FSETP.NEU.FTZ.AND P0, PT, |R0|, +INF , PT ;  /* 0x7f8000000000780b */ /* 0x000fd60003f1d200 */
[----:B------:R-:W-:Y:S05]  /*0a60*/  @!P1 BRA !P2, `(.L_x_25) ;  /* 0x00000004002c9947 */ /* 0x000fea0005000000 */
[----:B------:R-:W-:-:S04]  /*0a70*/  LOP3.LUT P2, RZ, R0, 0x7fffffff, RZ, 0xc0, !PT ;  /* 0x7fffffff00ff7812 */ /* 0x000fc8000784c0ff */
[----:B------:R-:W-:-:S13]  /*0a80*/  PLOP3.LUT P1, PT, P1, P2, PT, 0x2f, 0xf2 ;  /* 0x0000000000f2781c */ /* 0x000fda0000f24577 */
[----:B------:R-:W-:Y:S05]  /*0a90*/  @P1 BRA `(.L_x_26) ;  /* 0x0000000400181947 */ /* 0x000fea0003800000 */
[----:B------:R-:W-:-:S04]  /*0aa0*/  LOP3.LUT P1, RZ, R27, 0x7fffffff, RZ, 0xc0, !PT ;  /* 0x7fffffff1bff7812 */ /* 0x000fc8000782c0ff */
[----:B------:R-:W-:-:S13]  /*0ab0*/  PLOP3.LUT P0, PT, P0, P1, PT, 0x2f, 0xf2 ;  /* 0x0000000000f2781c */ /* 0x000fda0000702577 */
[----:B------:R-:W-:Y:S05]  /*0ac0*/  @P0 BRA `(.L_x_27) ;  /* 0x0000000400000947 */ /* 0x000fea0003800000 */
[----:B------:R-:W-:Y:S02]  /*0ad0*/  ISETP.GE.AND P0, PT, R28, RZ, PT ;  /* 0x000000ff1c00720c */ /* 0x000fe40003f06270 */
[----:B------:R-:W-:-:S11]  /*0ae0*/  ISETP.GE.AND P1, PT, R29, RZ, PT ;  /* 0x000000ff1d00720c */ /* 0x000fd60003f26270 */
[----:B------:R-:W-:Y:S01]  /*0af0*/  @P0 MOV R21, RZ ;  /* 0x000000ff00150202 */ /* 0x000fe20000000f00 */
[----:B------:R-:W-:Y:S02]  /*0b00*/  @!P0 IMAD.MOV.U32 R21, RZ, RZ, -0x40 ;  /* 0xffffffc0ff158424 */ /* 0x000fe400078e00ff */
[----:B------:R-:W-:Y:S01]  /*0b10*/  @!P0 FFMA R0, R0, 1.84467440737095516160e+19, RZ ;  /* 0x5f80000000008823 */ /* 0x000fe200000000ff */
[----:B------:R-:W-:Y:S02]  /*0b20*/  @!P1 FFMA R27, R3, 1.84467440737095516160e+19, RZ ;  /* 0x5f800000031b9823 */ /* 0x000fe400000000ff */
[----:B------:R-:W-:-:S07]  /*0b30*/  @!P1 IADD3 R21, PT, PT, R21, 0x40, RZ ;  /* 0x0000004015159810 */ /* 0x000fce0007ffe0ff */
.L_x_23:
[----:B------:R-:W-:Y:S01]  /*0b40*/  LEA R28, R15, 0xc0800000, 0x17 ;  /* 0xc08000000f1c7811 */ /* 0x000fe200078eb8ff */
[----:B------:R-:W-:Y:S01]  /*0b50*/  BSSY.RECONVERGENT B2, `(.L_x_28) ;  /* 0x0000036000027945 */ /* 0x000fe20003800200 */
[----:B------:R-:W-:-:S03]  /*0b60*/  IADD3 R30, PT, PT, R30, -0x7f, RZ ;  /* 0xffffff811e1e7810 */ /* 0x000fc60007ffe0ff */
[----:B------:R-:W-:Y:S02]  /*0b70*/  IMAD.IADD R31, R27, 0x1, -R28 ;  /* 0x000000011b1f7824 */ /* 0x000fe400078e0a1c */
[C---:B------:R-:W-:Y:S01]  /*0b80*/  IMAD R0, R30.reuse, -0x800000, R0 ;  /* 0xff8000001e007824 */ /* 0x040fe200078e0200 */
[----:B------:R-:W-:Y:S01]  /*0b90*/  IADD3 R30, PT, PT, R30, 0x7f, -R15 ;  /* 0x0000007f1e1e7810 */ /* 0x000fe20007ffe80f */
[----:B------:R-:W0:Y:S01]  /*0ba0*/  MUFU.RCP R27, R31 ;  /* 0x0000001f001b7308 */ /* 0x000e220000001000 */
[----:B------:R-:W-:-:S03]  /*0bb0*/  FADD.FTZ R29, -R31, -RZ ;  /* 0x800000ff1f1d7221 */ /* 0x000fc60000010100 */
[----:B------:R-:W-:Y:S02]  /*0bc0*/  IMAD.IADD R30, R30, 0x1, R21 ;  /* 0x000000011e1e7824 */ /* 0x000fe400078e0215 */
[----:B0-----:R-:W-:-:S04]  /*0bd0*/  FFMA R28, R27, R29, 1 ;  /* 0x3f8000001b1c7423 */ /* 0x001fc8000000001d */
[----:B------:R-:W-:-:S04]  /*0be0*/  FFMA R27, R27, R28, R27 ;  /* 0x0000001c1b1b7223 */ /* 0x000fc8000000001b */
[----:B------:R-:W-:-:S04]  /*0bf0*/  FFMA R28, R0, R27, RZ ;  /* 0x0000001b001c7223 */ /* 0x000fc800000000ff */
[----:B------:R-:W-:-:S04]  /*0c00*/  FFMA R32, R29, R28, R0 ;  /* 0x0000001c1d207223 */ /* 0x000fc80000000000 */
[----:B------:R-:W-:-:S04]  /*0c10*/  FFMA R28, R27, R32, R28 ;  /* 0x000000201b1c7223 */ /* 0x000fc8000000001c */
[----:B------:R-:W-:-:S04]  /*0c20*/  FFMA R29, R29, R28, R0 ;  /* 0x0000001c1d1d7223 */ /* 0x000fc80000000000 */
[----:B------:R-:W-:-:S05]  /*0c30*/  FFMA R0, R27, R29, R28 ;  /* 0x0000001d1b007223 */ /* 0x000fca000000001c */
[----:B------:R-:W-:-:S04]  /*0c40*/  SHF.R.U32.HI R15, RZ, 0x17, R0 ;  /* 0x00000017ff0f7819 */ /* 0x000fc80000011600 */
[----:B------:R-:W-:-:S04]  /*0c50*/  LOP3.LUT R15, R15, 0xff, RZ, 0xc0, !PT ;  /* 0x000000ff0f0f7812 */ /* 0x000fc800078ec0ff */
[----:B------:R-:W-:-:S05]  /*0c60*/  IADD3 R31, PT, PT, R15, R30, RZ ;  /* 0x0000001e0f1f7210 */ /* 0x000fca0007ffe0ff */
[----:B------:R-:W-:-:S05]  /*0c70*/  VIADD R15, R31, 0xffffffff ;  /* 0xffffffff1f0f7836 */ /* 0x000fca0000000000 */
[----:B------:R-:W-:-:S13]  /*0c80*/  ISETP.GE.U32.AND P0, PT, R15, 0xfe, PT ;  /* 0x000000fe0f00780c */ /* 0x000fda0003f06070 */
[----:B------:R-:W-:Y:S05]  /*0c90*/  @!P0 BRA `(.L_x_29) ;  /* 0x0000000000808947 */ /* 0x000fea0003800000 */
[----:B------:R-:W-:-:S13]  /*0ca0*/  ISETP.GT.AND P0, PT, R31, 0xfe, PT ;  /* 0x000000fe1f00780c */ /* 0x000fda0003f04270 */
[----:B------:R-:W-:Y:S05]  /*0cb0*/  @P0 BRA `(.L_x_30) ;  /* 0x00000000006c0947 */ /* 0x000fea0003800000 */
[----:B------:R-:W-:-:S13]  /*0cc0*/  ISETP.GE.AND P0, PT, R31, 0x1, PT ;  /* 0x000000011f00780c */ /* 0x000fda0003f06270 */
[----:B------:R-:W-:Y:S05]  /*0cd0*/  @P0 BRA `(.L_x_31) ;  /* 0x0000000000740947 */ /* 0x000fea0003800000 */
[----:B------:R-:W-:Y:S02]  /*0ce0*/  ISETP.GE.AND P0, PT, R31, -0x18, PT ;  /* 0xffffffe81f00780c */ /* 0x000fe40003f06270 */
[----:B------:R-:W-:-:S11]  /*0cf0*/  LOP3.LUT R0, R0, 0x80000000, RZ, 0xc0, !PT ;  /* 0x8000000000007812 */ /* 0x000fd600078ec0ff */
[----:B------:R-:W-:Y:S05]  /*0d00*/  @!P0 BRA `(.L_x_31) ;  /* 0x0000000000688947 */ /* 0x000fea0003800000 */
[-CC-:B------:R-:W-:Y:S01]  /*0d10*/  FFMA.RZ R15, R27, R29.reuse, R28.reuse ;  /* 0x0000001d1b0f7223 */ /* 0x180fe2000000c01c */
[C---:B------:R-:W-:Y:S02]  /*0d20*/  IADD3 R30, PT, PT, R31.reuse, 0x20, RZ ;  /* 0x000000201f1e7810 */ /* 0x040fe40007ffe0ff */
[----:B------:R-:W-:Y:S02]  /*0d30*/  ISETP.NE.AND P2, PT, R31, RZ, PT ;  /* 0x000000ff1f00720c */ /* 0x000fe40003f45270 */
[----:B------:R-:W-:Y:S01]  /*0d40*/  LOP3.LUT R21, R15, 0x7fffff, RZ, 0xc0, !PT ;  /* 0x007fffff0f157812 */ /* 0x000fe200078ec0ff */
[CCC-:B------:R-:W-:Y:S01]  /*0d50*/  FFMA.RP R15, R27.reuse, R29.reuse, R28.reuse ;  /* 0x0000001d1b0f7223 */ /* 0x1c0fe2000000801c */
[----:B------:R-:W-:Y:S01]  /*0d60*/  FFMA.RM R28, R27, R29, R28 ;  /* 0x0000001d1b1c7223 */ /* 0x000fe2000000401c */
[----:B------:R-:W-:Y:S01]  /*0d70*/  IMAD.MOV R27, RZ, RZ, -R31 ;  /* 0x000000ffff1b7224 */ /* 0x000fe200078e0a1f */
[----:B------:R-:W-:Y:S02]  /*0d80*/  LOP3.LUT R21, R21, 0x800000, RZ, 0xfc, !PT ;  /* 0x0080000015157812 */ /* 0x000fe400078efcff */
[----:B------:R-:W-:-:S02]  /*0d90*/  ISETP.NE.AND P1, PT, R31, RZ, PT ;  /* 0x000000ff1f00720c */ /* 0x000fc40003f25270 */
[----:B------:R-:W-:Y:S02]  /*0da0*/  SHF.L.U32 R30, R21, R30, RZ ;  /* 0x0000001e151e7219 */ /* 0x000fe400000006ff */
[----:B------:R-:W-:Y:S02]  /*0db0*/  FSETP.NEU.FTZ.AND P0, PT, R15, R28, PT ;  /* 0x0000001c0f00720b */ /* 0x000fe40003f1d000 */
[----:B------:R-:W-:Y:S02]  /*0dc0*/  SEL R28, R27, RZ, P2 ;  /* 0x000000ff1b1c7207 */ /* 0x000fe40001000000 */
[----:B------:R-:W-:Y:S02]  /*0dd0*/  ISETP.NE.AND P1, PT, R30, RZ, P1 ;  /* 0x000000ff1e00720c */ /* 0x000fe40000f25270 */
[----:B------:R-:W-:Y:S02]  /*0de0*/  SHF.R.U32.HI R28, RZ, R28, R21 ;  /* 0x0000001cff1c7219 */ /* 0x000fe40000011615 */
[----:B------:R-:W-:-:S02]  /*0df0*/  PLOP3.LUT P0, PT, P0, P1, PT, 0xf8, 0x8f ;  /* 0x00000000008f781c */ /* 0x000fc40000703f70 */
[----:B------:R-:W-:Y:S02]  /*0e00*/  SHF.R.U32.HI R30, RZ, 0x1, R28 ;  /* 0x00000001ff1e7819 */ /* 0x000fe4000001161c */
[----:B------:R-:W-:-:S04]  /*0e10*/  SEL R15, RZ, 0x1, !P0 ;  /* 0x00000001ff0f7807 */ /* 0x000fc80004000000 */
[----:B------:R-:W-:-:S04]  /*0e20*/  LOP3.LUT R15, R15, 0x1, R30, 0xf8, !PT ;  /* 0x000000010f0f7812 */ /* 0x000fc800078ef81e */
[----:B------:R-:W-:-:S04]  /*0e30*/  LOP3.LUT R15, R15, R28, RZ, 0xc0, !PT ;  /* 0x0000001c0f0f7212 */ /* 0x000fc800078ec0ff */
[----:B------:R-:W-:-:S04]  /*0e40*/  IADD3 R15, PT, PT, R30, R15, RZ ;  /* 0x0000000f1e0f7210 */ /* 0x000fc80007ffe0ff */
[----:B------:R-:W-:Y:S01]  /*0e50*/  LOP3.LUT R0, R15, R0, RZ, 0xfc, !PT ;  /* 0x000000000f007212 */ /* 0x000fe200078efcff */
[----:B------:R-:W-:Y:S06]  /*0e60*/  BRA `(.L_x_31) ;  /* 0x0000000000107947 */ /* 0x000fec0003800000 */
.L_x_30:
[----:B------:R-:W-:-:S04]  /*0e70*/  LOP3.LUT R0, R0, 0x80000000, RZ, 0xc0, !PT ;  /* 0x8000000000007812 */ /* 0x000fc800078ec0ff */
[----:B------:R-:W-:Y:S01]  /*0e80*/  LOP3.LUT R0, R0, 0x7f800000, RZ, 0xfc, !PT ;  /* 0x7f80000000007812 */ /* 0x000fe200078efcff */
[----:B------:R-:W-:Y:S06]  /*0e90*/  BRA `(.L_x_31) ;  /* 0x0000000000047947 */ /* 0x000fec0003800000 */
.L_x_29:
[----:B------:R-:W-:-:S07]  /*0ea0*/  IMAD R0, R30, 0x800000, R0 ;  /* 0x008000001e007824 */ /* 0x000fce00078e0200 */
.L_x_31:
[----:B------:R-:W-:Y:S05]  /*0eb0*/  BSYNC.RECONVERGENT B2 ;  /* 0x0000000000027941 */ /* 0x000fea0003800200 */
.L_x_28:
[----:B------:R-:W-:Y:S05]  /*0ec0*/  BRA `(.L_x_32) ;  /* 0x0000000000207947 */ /* 0x000fea0003800000 */
.L_x_27:
[----:B------:R-:W-:-:S04]  /*0ed0*/  LOP3.LUT R0, R27, 0x80000000, R0, 0x48, !PT ;  /* 0x800000001b007812 */ /* 0x000fc800078e4800 */
[----:B------:R-:W-:Y:S01]  /*0ee0*/  LOP3.LUT R0, R0, 0x7f800000, RZ, 0xfc, !PT ;  /* 0x7f80000000007812 */ /* 0x000fe200078efcff */
[----:B------:R-:W-:Y:S06]  /*0ef0*/  BRA `(.L_x_32) ;  /* 0x0000000000147947 */ /* 0x000fec0003800000 */
.L_x_26:
[----:B------:R-:W-:Y:S01]  /*0f00*/  LOP3.LUT R0, R27, 0x80000000, R0, 0x48, !PT ;  /* 0x800000001b007812 */ /* 0x000fe200078e4800 */
[----:B------:R-:W-:Y:S06]  /*0f10*/  BRA `(.L_x_32) ;  /* 0x00000000000c7947 */ /* 0x000fec0003800000 */
.L_x_25:
[----:B------:R-:W0:Y:S01]  /*0f20*/  MUFU.RSQ R0, -QNAN ;  /* 0xffc0000000007908 */ /* 0x000e220000001400 */
[----:B------:R-:W-:Y:S05]  /*0f30*/  BRA `(.L_x_32) ;  /* 0x0000000000047947 */ /* 0x000fea0003800000 */
.L_x_24:
[----:B------:R-:W-:-:S07]  /*0f40*/  FADD.FTZ R0, R0, R3 ;  /* 0x0000000300007221 */ /* 0x000fce0000010000 */
.L_x_32:
[----:B------:R-:W-:Y:S05]  /*0f50*/  BSYNC.RECONVERGENT B1 ;  /* 0x0000000000017941 */ /* 0x000fea0003800200 */
.L_x_22:
[----:B------:R-:W-:-:S04]  /*0f60*/  HFMA2 R21, -RZ, RZ, 0, 0 ;  /* 0x00000000ff157431 */ /* 0x000fc800000001ff */
[----:B0-----:R-:W-:Y:S05]  /*0f70*/  RET.REL.NODEC R20 `(distributed_render_kernel) ;  /* 0xfffffff014207950 */ /* 0x001fea0003c3ffff */
.L_x_33:
        /* <DEDUP_REMOVED lines=16> */
.L_x_59:


//--------------------- .text.universal_compute_kernel --------------------------
	.section	.text.universal_compute_kernel,"ax",@progbits
	.align	128
        .global         universal_compute_kernel
        .type           universal_compute_kernel,@function
        .size           universal_compute_kernel,(.L_x_60 - universal_compute_kernel)
        .other          universal_compute_kernel,@"STO_CUDA_ENTRY STV_DEFAULT"
universal_compute_kernel:
.text.universal_compute_kernel:
[----:B------:R-:W-:Y:S01]  /*0000*/  LDC R1, c[0x0][0x37c] ;  /* 0x0000df00ff017b82 */ /* 0x000fe20000000800 */
[----:B------:R-:W0:Y:S07]  /*0010*/  S2R R0, SR_TID.X ;  /* 0x0000000000007919 */ /* 0x000e2e0000002100 */
[----:B------:R-:W0:Y:S01]  /*0020*/  S2UR UR4, SR_CTAID.X ;  /* 0x00000000000479c3 */ /* 0x000e220000002500 */
[----:B------:R-:W1:Y:S07]  /*0030*/  LDCU UR5, c[0x0][0x3a0] ;  /* 0x00007400ff0577ac */ /* 0x000e6e0008000800 */
[----:B------:R-:W0:Y:S02]  /*0040*/  LDC R3, c[0x0][0x360] ;  /* 0x0000d800ff037b82 */ /* 0x000e240000000800 */
[----:B0-----:R-:W-:-:S05]  /*0050*/  IMAD R3, R3, UR4, R0 ;  /* 0x0000000403037c24 */ /* 0x001fca000f8e0200 */
[----:B-1----:R-:W-:-:S13]  /*0060*/  ISETP.GE.AND P0, PT, R3, UR5, PT ;  /* 0x0000000503007c0c */ /* 0x002fda000bf06270 */
[----:B------:R-:W-:Y:S05]  /*0070*/  @P0 EXIT ;  /* 0x000000000000094d */ /* 0x000fea0003800000 */
[----:B------:R-:W0:Y:S01]  /*0080*/  LDC.64 R6, c[0x0][0x390] ;  /* 0x0000e400ff067b82 */ /* 0x000e220000000a00 */
[----:B------:R-:W0:Y:S07]  /*0090*/  LDCU.64 UR4, c[0x0][0x358] ;  /* 0x00006b00ff0477ac */ /* 0x000e2e0008000a00 */
[----:B------:R-:W1:Y:S01]  /*00a0*/  LDC.64 R4, c[0x0][0x380] ;  /* 0x0000e000ff047b82 */ /* 0x000e620000000a00 */
[----:B0-----:R-:W2:Y:S01]  /*00b0*/  LDG.E R6, desc[UR4][R6.64] ;  /* 0x0000000406067981 */ /* 0x001ea2000c1e1900 */
[----:B-1----:R-:W-:-:S05]  /*00c0*/  IMAD.WIDE R4, R3, 0x4, R4 ;  /* 0x0000000403047825 */ /* 0x002fca00078e0204 */
[----:B------:R0:W5:Y:S01]  /*00d0*/  LDG.E R2, desc[UR4][R4.64] ;  /* 0x0000000404027981 */ /* 0x000162000c1e1900 */
[----:B--2---:R-:W-:-:S13]  /*00e0*/  ISETP.GT.AND P0, PT, R6, 0x2, PT ;  /* 0x000000020600780c */ /* 0x004fda0003f04270 */
[----:B0-----:R-:W-:Y:S05]  /*00f0*/  @P0 BRA `(.L_x_34) ;  /* 0x0000000400d80947 */ /* 0x001fea0003800000 */
[----:B------:R-:W-:-:S04]  /*0100*/  VIMNMX.U32 R0, PT, PT, R6, 0x2, PT ;  /* 0x0000000206007848 */ /* 0x000fc80003fe0000 */
[----:B------:R-:W-:-:S04]  /*0110*/  SHF.L.U32 R0, R0, 0x2, RZ ;  /* 0x0000000200007819 */ /* 0x000fc800000006ff */
[----:B------:R-:W0:Y:S02]  /*0120*/  LDC R4, c[0x2][R0] ;  /* 0x0080000000047b82 */ /* 0x000e240000000800 */
[----:B0-----:R-:W-:-:S04]  /*0130*/  SHF.R.S32.HI R5, RZ, 0x1f, R4 ;  /* 0x0000001fff057819 */ /* 0x001fc80000011404 */
.L_x_47:
[----:B------:R-:W-:Y:S05]  /*0140*/  BRX R4 -0x150                                                           (*"BRANCH_TARGETS .L_x_48,.L_x_49,.L_x_50"*) ;  /* 0xfffffffc04ac7949 */ /* 0x000fea000383ffff */
.L_x_50:
[----:B------:R-:W-:-:S13]  /*0150*/  ISETP.NE.AND P0, PT, R6, 0x2, PT ;  /* 0x000000020600780c */ /* 0x000fda0003f05270 */
[----:B------:R-:W-:Y:S05]  /*0160*/  @P0 BRA `(.L_x_35) ;  /* 0x0000000800740947 */ /* 0x000fea0003800000 */
[----:B------:R-:W0:Y:S02]  /*0170*/  LDC.64 R4, c[0x0][0x398] ;  /* 0x0000e600ff047b82 */ /* 0x000e240000000a00 */
[----:B0-----:R0:W2:Y:S01]  /*0180*/  LDG.E R5, desc[UR4][R4.64] ;  /* 0x0000000404057981 */ /* 0x0010a2000c1e1900 */
[C---:B-----5:R-:W-:Y:S01]  /*0190*/  FMUL R7, |R2|.reuse, 16777216 ;  /* 0x4b80000002077820 */ /* 0x060fe20000400200 */
[----:B------:R-:W-:Y:S01]  /*01a0*/  FSETP.GEU.AND P0, PT, |R2|, 1.175494350822287508e-38, PT ;  /* 0x008000000200780b */ /* 0x000fe20003f0e200 */
[----:B------:R-:W-:Y:S01]  /*01b0*/  IMAD.MOV.U32 R13, RZ, RZ, 0x3a2c32e4 ;  /* 0x3a2c32e4ff0d7424 */ /* 0x000fe200078e00ff */
[----:B------:R-:W-:Y:S02]  /*01c0*/  BSSY.RECONVERGENT B0, `(.L_x_36) ;  /* 0x0000057000007945 */ /* 0x000fe40003800200 */
[----:B------:R-:W-:-:S05]  /*01d0*/  FSEL R7, R7, |R2|, !P0 ;  /* 0x4000000207077208 */ /* 0x000fca0004000000 */
[----:B------:R-:W-:-:S05]  /*01e0*/  VIADD R0, R7, 0xc0cafb0d ;  /* 0xc0cafb0d07007836 */ /* 0x000fca0000000000 */
[----:B------:R-:W-:Y:S02]  /*01f0*/  LOP3.LUT R6, R0, 0xff800000, RZ, 0xc0, !PT ;  /* 0xff80000000067812 */ /* 0x000fe400078ec0ff */
[----:B------:R-:W-:Y:S02]  /*0200*/  FSEL R0, RZ, -24, P0 ;  /* 0xc1c00000ff007808 */ /* 0x000fe40000000000 */
[----:B------:R-:W-:-:S05]  /*0210*/  IADD3 R7, PT, PT, R7, -R6, RZ ;  /* 0x8000000607077210 */ /* 0x000fca0007ffe0ff */
[C---:B------:R-:W-:Y:S01]  /*0220*/  FADD R9, R7.reuse, 1 ;  /* 0x3f80000007097421 */ /* 0x040fe20000000000 */
[----:B------:R-:W-:Y:S01]  /*0230*/  FADD R8, R7, -1 ;  /* 0xbf80000007087421 */ /* 0x000fe20000000000 */
[----:B------:R-:W-:-:S03]  /*0240*/  I2FP.F32.S32 R7, R6 ;  /* 0x0000000600077245 */ /* 0x000fc60000201400 */
[----:B------:R-:W-:Y:S01]  /*0250*/  FADD R10, R8, R8 ;  /* 0x00000008080a7221 */ /* 0x000fe20000000000 */
[----:B------:R-:W1:Y:S01]  /*0260*/  MUFU.RCP R9, R9 ;  /* 0x0000000900097308 */ /* 0x000e620000001000 */
[----:B------:R-:W-:Y:S02]  /*0270*/  FFMA R0, R7, 1.1920928955078125e-07, R0 ;  /* 0x3400000007007823 */ /* 0x000fe40000000000 */
[----:B-1----:R-:W-:-:S04]  /*0280*/  FMUL R11, R9, R10 ;  /* 0x0000000a090b7220 */ /* 0x002fc80000400000 */
[----:B------:R-:W-:Y:S01]  /*0290*/  FADD R6, R8, -R11 ;  /* 0x8000000b08067221 */ /* 0x000fe20000000000 */
[C---:B0-----:R-:W-:Y:S01]  /*02a0*/  FMUL R4, R11.reuse, R11 ;  /* 0x0000000b0b047220 */ /* 0x041fe20000400000 */
[C---:B------:R-:W-:Y:S02]  /*02b0*/  FFMA R15, R11.reuse, 1.4426950216293334961, R0 ;  /* 0x3fb8aa3b0b0f7823 */ /* 0x040fe40000000000 */
[----:B------:R-:W-:Y:S01]  /*02c0*/  FADD R7, R6, R6 ;  /* 0x0000000606077221 */ /* 0x000fe20000000000 */
[----:B------:R-:W-:Y:S01]  /*02d0*/  FFMA R13, R4, R13, 0.0032181653659790754318 ;  /* 0x3b52e7db040d7423 */ /* 0x000fe2000000000d */
[----:B------:R-:W-:Y:S02]  /*02e0*/  FADD R0, R0, -R15 ;  /* 0x8000000f00007221 */ /* 0x000fe40000000000 */
[----:B------:R-:W-:Y:S01]  /*02f0*/  FFMA R8, R8, -R11, R7 ;  /* 0x8000000b08087223 */ /* 0x000fe20000000007 */
[----:B------:R-:W-:Y:S01]  /*0300*/  FFMA R13, R4, R13, 0.018033718690276145935 ;  /* 0x3c93bb73040d7423 */ /* 0x000fe2000000000d */
[----:B------:R-:W-:-:S02]  /*0310*/  FFMA R7, R11, 1.4426950216293334961, R0 ;  /* 0x3fb8aa3b0b077823 */ /* 0x000fc40000000000 */
[----:B------:R-:W-:Y:S01]  /*0320*/  FMUL R8, R9, R8 ;  /* 0x0000000809087220 */ /* 0x000fe20000400000 */
[----:B------:R-:W-:-:S03]  /*0330*/  FFMA R13, R4, R13, 0.12022458761930465698 ;  /* 0x3df6384f040d7423 */ /* 0x000fc6000000000d */
[----:B------:R-:W-:Y:S01]  /*0340*/  FFMA R0, R8, 1.4426950216293334961, R7 ;  /* 0x3fb8aa3b08007823 */ /* 0x000fe20000000007 */
[----:B------:R-:W-:-:S03]  /*0350*/  FMUL R4, R4, R13 ;  /* 0x0000000d04047220 */ /* 0x000fc60000400000 */
[----:B------:R-:W-:Y:S01]  /*0360*/  FFMA R7, R11, 1.9251366722983220825e-08, R0 ;  /* 0x32a55e340b077823 */ /* 0x000fe20000000000 */
[----:B------:R-:W-:-:S04]  /*0370*/  FMUL R0, R4, 3 ;  /* 0x4040000004007820 */ /* 0x000fc80000400000 */
[----:B------:R-:W-:-:S04]  /*0380*/  FFMA R7, R8, R0, R7 ;  /* 0x0000000008077223 */ /* 0x000fc80000000007 */
[----:B------:R-:W-:Y:S01]  /*0390*/  FFMA R4, R11, R4, R7 ;  /* 0x000000040b047223 */ /* 0x000fe20000000007 */
[----:B------:R-:W-:-:S03]  /*03a0*/  HFMA2 R11, -RZ, RZ, 0.64013671875, -15.109375 ;  /* 0x391fcb8eff0b7431 */ /* 0x000fc600000001ff */
[----:B------:R-:W-:-:S04]  /*03b0*/  FADD R0, R15, R4 ;  /* 0x000000040f007221 */ /* 0x000fc80000000000 */
[----:B------:R-:W-:-:S04]  /*03c0*/  FADD R15, -R15, R0 ;  /* 0x000000000f0f7221 */ /* 0x000fc80000000100 */
[----:B------:R-:W-:Y:S01]  /*03d0*/  FADD R4, R4, -R15 ;  /* 0x8000000f04047221 */ /* 0x000fe20000000000 */
[----:B--2---:R-:W-:-:S04]  /*03e0*/  FMUL R6, R5, R0 ;  /* 0x0000000005067220 */ /* 0x004fc80000400000 */
[----:B------:R-:W0:Y:S01]  /*03f0*/  FRND R9, R6 ;  /* 0x0000000600097307 */ /* 0x000e220000201000 */
[C---:B------:R-:W-:Y:S01]  /*0400*/  FFMA R7, R5.reuse, R0, -R6 ;  /* 0x0000000005077223 */ /* 0x040fe20000000806 */
[C---:B------:R-:W-:Y:S02]  /*0410*/  FSETP.GT.AND P1, PT, |R6|.reuse, 152, PT ;  /* 0x431800000600780b */ /* 0x040fe40003f24200 */
[----:B------:R-:W-:Y:S01]  /*0420*/  FSETP.GEU.AND P2, PT, R6, RZ, PT ;  /* 0x000000ff0600720b */ /* 0x000fe20003f4e000 */
[----:B------:R-:W-:-:S03]  /*0430*/  FFMA R4, R5, R4, R7 ;  /* 0x0000000405047223 */ /* 0x000fc60000000007 */
[----:B------:R-:W1:Y:S01]  /*0440*/  F2I.NTZ R0, R6 ;  /* 0x0000000600007305 */ /* 0x000e620000203100 */
[----:B0-----:R-:W-:Y:S01]  /*0450*/  FADD R7, R6, -R9 ;  /* 0x8000000906077221 */ /* 0x001fe20000000000 */
[----:B------:R-:W-:-:S03]  /*0460*/  FSETP.GT.AND P0, PT, R9, RZ, PT ;  /* 0x000000ff0900720b */ /* 0x000fc60003f04000 */
[----:B------:R-:W-:Y:S01]  /*0470*/  FADD R4, R4, R7 ;  /* 0x0000000704047221 */ /* 0x000fe20000000000 */
[----:B------:R-:W-:Y:S02]  /*0480*/  SEL R9, RZ, 0x83000000, P0 ;  /* 0x83000000ff097807 */ /* 0x000fe40000000000 */
[----:B------:R-:W-:Y:S01]  /*0490*/  FSETP.NEU.AND P0, PT, R5, RZ, PT ;  /* 0x000000ff0500720b */ /* 0x000fe20003f0d000 */
[----:B------:R-:W-:Y:S01]  /*04a0*/  FFMA R7, R4, R11, 0.0013391353422775864601 ;  /* 0x3aaf85ed04077423 */ /* 0x000fe2000000000b */
[----:B-1----:R-:W-:Y:S01]  /*04b0*/  LEA R0, R0, -R9, 0x17 ;  /* 0x8000000900007211 */ /* 0x002fe200078eb8ff */
[----:B------:R-:W-:Y:S01]  /*04c0*/  VIADD R8, R9, 0x7f000000 ;  /* 0x7f00000009087836 */ /* 0x000fe20000000000 */
[----:B------:R-:W-:Y:S01]  /*04d0*/  FSETP.EQ.OR P0, PT, R2, 1, !P0 ;  /* 0x3f8000000200780b */ /* 0x000fe20004702400 */
[----:B------:R-:W-:-:S04]  /*04e0*/  FFMA R7, R4, R7, 0.0096188392490148544312 ;  /* 0x3c1d985604077423 */ /* 0x000fc80000000007 */
[----:B------:R-:W-:-:S04]  /*04f0*/  FFMA R7, R4, R7, 0.055503588169813156128 ;  /* 0x3d6357bb04077423 */ /* 0x000fc80000000007 */
[----:B------:R-:W-:-:S04]  /*0500*/  FFMA R7, R4, R7, 0.24022644758224487305 ;  /* 0x3e75fdec04077423 */ /* 0x000fc80000000007 */
[----:B------:R-:W-:-:S04]  /*0510*/  FFMA R7, R4, R7, 0.69314718246459960938 ;  /* 0x3f31721804077423 */ /* 0x000fc80000000007 */
[----:B------:R-:W-:-:S04]  /*0520*/  FFMA R7, R4, R7, 1 ;  /* 0x3f80000004077423 */ /* 0x000fc80000000007 */
[----:B------:R-:W-:-:S04]  /*0530*/  FMUL R7, R7, R8 ;  /* 0x0000000807077220 */ /* 0x000fc80000400000 */
[----:B------:R-:W-:Y:S01]  /*0540*/  FMUL R0, R7, R0 ;  /* 0x0000000007007220 */ /* 0x000fe20000400000 */
[----:B------:R-:W-:Y:S02]  /*0550*/  MOV R7, 0x3f800000 ;  /* 0x3f80000000077802 */ /* 0x000fe40000000f00 */
[----:B------:R-:W-:Y:S01]  /*0560*/  @P1 FSEL R0, RZ, +INF , !P2 ;  /* 0x7f800000ff001808 */ /* 0x000fe20005000000 */
[----:B------:R-:W-:Y:S06]  /*0570*/  @P0 BRA `(.L_x_37) ;  /* 0x00000000006c0947 */ /* 0x000fec0003800000 */
[----:B------:R-:W-:-:S04]  /*0580*/  FSETP.NAN.AND P0, PT, |R5|, |R5|, PT ;  /* 0x400000050500720b */ /* 0x000fc80003f08200 */
[----:B------:R-:W-:-:S13]  /*0590*/  FSETP.NUM.AND P0, PT, |R2|, |R2|, !P0 ;  /* 0x400000020200720b */ /* 0x000fda0004707200 */
[----:B------:R-:W-:Y:S01]  /*05a0*/  @!P0 FADD R7, R2, R5 ;  /* 0x0000000502078221 */ /* 0x000fe20000000000 */
[----:B------:R-:W-:Y:S06]  /*05b0*/  @!P0 BRA `(.L_x_37) ;  /* 0x00000000005c8947 */ /* 0x000fec0003800000 */
[----:B------:R-:W-:Y:S01]  /*05c0*/  FMUL R6, R5, 0.5 ;  /* 0x3f00000005067820 */ /* 0x000fe20000400000 */
[----:B------:R-:W-:-:S04]  /*05d0*/  FSETP.NEU.AND P0, PT, |R2|, +INF , PT ;  /* 0x7f8000000200780b */ /* 0x000fc80003f0d200 */
[----:B------:R-:W-:Y:S01]  /*05e0*/  FSETP.NEU.AND P0, PT, R2, RZ, P0 ;  /* 0x000000ff0200720b */ /* 0x000fe2000070d000 */
[----:B------:R-:W0:Y:S03]  /*05f0*/  FRND.TRUNC R6, R6 ;  /* 0x0000000600067307 */ /* 0x000e26000020d000 */
[----:B------:R-:W-:Y:S01]  /*0600*/  FSETP.GEU.OR P1, PT, R5, RZ, P0 ;  /* 0x000000ff0500720b */ /* 0x000fe2000072e400 */
[----:B0-----:R-:W-:-:S04]  /*0610*/  FADD R4, R6, R6 ;  /* 0x0000000606047221 */ /* 0x001fc80000000000 */
[----:B------:R-:W-:-:S04]  /*0620*/  FADD R8, R5, -R4 ;  /* 0x8000000405087221 */ /* 0x000fc80000000000 */
[----:B------:R-:W-:Y:S01]  /*0630*/  @!P0 FADD R4, R2, R2 ;  /* 0x0000000202048221 */ /* 0x000fe20000000000 */
[----:B------:R-:W-:-:S04]  /*0640*/  FSETP.NEU.AND P2, PT, |R8|, 1, !P0 ;  /* 0x3f8000000800780b */ /* 0x000fc8000474d200 */
[----:B------:R-:W-:-:S09]  /*0650*/  @!P1 LOP3.LUT R4, R4, 0x7f800000, RZ, 0x3c, !PT ;  /* 0x7f80000004049812 */ /* 0x000fd200078e3cff */
[----:B------:R-:W-:-:S05]  /*0660*/  @P2 LOP3.LUT R4, R4, 0x7fffffff, RZ, 0xc0, !PT ;  /* 0x7fffffff04042812 */ /* 0x000fca00078ec0ff */
[----:B------:R-:W-:Y:S01]  /*0670*/  @!P0 IMAD.MOV.U32 R7, RZ, RZ, R4 ;  /* 0x000000ffff078224 */ /* 0x000fe200078e0004 */
[----:B------:R-:W-:Y:S06]  /*0680*/  @!P0 BRA `(.L_x_37) ;  /* 0x0000000000288947 */ /* 0x000fec0003800000 */
[----:B------:R-:W-:Y:S02]  /*0690*/  FSETP.NEU.AND P0, PT, |R5|, +INF , PT ;  /* 0x7f8000000500780b */ /* 0x000fe40003f0d200 */
[----:B------:R-:W-:-:S13]  /*06a0*/  FSETP.EQ.AND P1, PT, R2, -1, PT ;  /* 0xbf8000000200780b */ /* 0x000fda0003f22000 */
[----:B------:R-:W-:Y:S05]  /*06b0*/  @!P0 BRA P1, `(.L_x_37) ;  /* 0x00000000001c8947 */ /* 0x000fea0000800000 */
[----:B------:R-:W-:Y:S02]  /*06c0*/  FSETP.GEU.AND P1, PT, R2, RZ, PT ;  /* 0x000000ff0200720b */ /* 0x000fe40003f2e000 */
[----:B------:R-:W-:-:S11]  /*06d0*/  MOV R7, R0 ;  /* 0x0000000000077202 */ /* 0x000fd60000000f00 */
[----:B------:R-:W0:Y:S01]  /*06e0*/  @!P1 FRND.FLOOR R2, R5 ;  /* 0x0000000500029307 */ /* 0x000e220000205000 */
[----:B------:R-:W-:-:S04]  /*06f0*/  @!P1 FSETP.NEU.AND P2, PT, |R8|, 1, PT ;  /* 0x3f8000000800980b */ /* 0x000fc80003f4d200 */
[----:B------:R-:W-:Y:S02]  /*0700*/  @!P1 FSEL R0, R0, -R0, P2 ;  /* 0x8000000000009208 */ /* 0x000fe40001000000 */
[----:B0-----:R-:W-:-:S04]  /*0710*/  @!P1 FSETP.NEU.AND P0, PT, R5, R2, PT ;  /* 0x000000020500920b */ /* 0x001fc80003f0d000 */
[----:B------:R-:W-:-:S09]  /*0720*/  @!P1 FSEL R7, R0, +QNAN , !P0 ;  /* 0x7fffffff00079808 */ /* 0x000fd20004000000 */
.L_x_37:
[----:B------:R-:W-:Y:S05]  /*0730*/  BSYNC.RECONVERGENT B0 ;  /* 0x0000000000007941 */ /* 0x000fea0003800200 */
.L_x_36:
[----:B------:R-:W0:Y:S02]  /*0740*/  LDC.64 R4, c[0x0][0x388] ;  /* 0x0000e200ff047b82 */ /* 0x000e240000000a00 */
[----:B0-----:R-:W-:-:S05]  /*0750*/  IMAD.WIDE R2, R3, 0x4, R4 ;  /* 0x0000000403027825 */ /* 0x001fca00078e0204 */
[----:B------:R-:W-:Y:S01]  /*0760*/  STG.E desc[UR4][R2.64], R7 ;  /* 0x0000000702007986 */ /* 0x000fe2000c101904 */
[----:B------:R-:W-:Y:S05]  /*0770*/  EXIT ;  /* 0x000000000000794d */ /* 0x000fea0003800000 */
.L_x_48:
[----:B------:R-:W0:Y:S08]  /*0780*/  LDC.64 R4, c[0x0][0x398] ;  /* 0x0000e600ff047b82 */ /* 0x000e300000000a00 */
[----:B------:R-:W1:Y:S01]  /*0790*/  LDC.64 R6, c[0x0][0x388] ;  /* 0x0000e200ff067b82 */ /* 0x000e620000000a00 */
[----:B0-----:R-:W2:Y:S01]  /*07a0*/  LDG.E R5, desc[UR4][R4.64] ;  /* 0x0000000404057981 */ /* 0x001ea2000c1e1900 */
[----:B-1----:R-:W-:-:S04]  /*07b0*/  IMAD.WIDE R6, R3, 0x4, R6 ;  /* 0x0000000403067825 */ /* 0x002fc800078e0206 */
[----:B--2--5:R-:W-:-:S05]  /*07c0*/  FADD R3, R2, R5 ;  /* 0x0000000502037221 */ /* 0x024fca0000000000 */
[----:B------:R-:W-:Y:S01]  /*07d0*/  STG.E desc[UR4][R6.64], R3 ;  /* 0x0000000306007986 */ /* 0x000fe2000c101904 */
[----:B------:R-:W-:Y:S05]  /*07e0*/  EXIT ;  /* 0x000000000000794d */ /* 0x000fea0003800000 */
.L_x_49:
[----:B------:R-:W0:Y:S08]  /*07f0*/  LDC.64 R4, c[0x0][0x398] ;  /* 0x0000e600ff047b82 */ /* 0x000e300000000a00 */
[----:B------:R-:W1:Y:S01]  /*0800*/  LDC.64 R6, c[0x0][0x388] ;  /* 0x0000e200ff067b82 */ /* 0x000e620000000a00 */
[----:B0-----:R-:W2:Y:S01]  /*0810*/  LDG.E R5, desc[UR4][R4.64] ;  /* 0x0000000404057981 */ /* 0x001ea2000c1e1900 */
[----:B-1----:R-:W-:-:S04]  /*0820*/  IMAD.WIDE R6, R3, 0x4, R6 ;  /* 0x0000000403067825 */ /* 0x002fc800078e0206 */
[----:B--2--5:R-:W-:-:S05]  /*0830*/  FMUL R3, R2, R5 ;  /* 0x0000000502037220 */ /* 0x024fca0000400000 */
[----:B------:R-:W-:Y:S01]  /*0840*/  STG.E desc[UR4][R6.64], R3 ;  /* 0x0000000306007986 */ /* 0x000fe2000c101904 */
[----:B------:R-:W-:Y:S05]  /*0850*/  EXIT ;  /* 0x000000000000794d */ /* 0x000fea0003800000 */
.L_x_34:
[----:B------:R-:W-:-:S13]  /*0860*/  ISETP.GT.AND P0, PT, R6, 0x4, PT ;  /* 0x000000040600780c */ /* 0x000fda0003f04270 */
[----:B------:R-:W-:Y:S05]  /*0870*/  @P0 BRA `(.L_x_38) ;  /* 0x0000000000980947 */ /* 0x000fea0003800000 */
[----:B------:R-:W-:-:S04]  /*0880*/  MOV R5, 0xfffffffd ;  /* 0xfffffffd00057802 */ /* 0x000fc80000000f00 */
[----:B------:R-:W-:-:S05]  /*0890*/  VIADDMNMX.U32 R6, R6, R5, 0x2, PT ;  /* 0x0000000206067446 */ /* 0x000fca0003800005 */
[----:B------:R-:W-:-:S04]  /*08a0*/  IMAD.SHL.U32 R6, R6, 0x4, RZ ;  /* 0x0000000406067824 */ /* 0x000fc800078e00ff */
[----:B------:R-:W0:Y:S02]  /*08b0*/  LDC R4, c[0x2][R6+0xc] ;  /* 0x0080030006047b82 */ /* 0x000e240000000800 */
[----:B0-----:R-:W-:-:S04]  /*08c0*/  SHF.R.S32.HI R5, RZ, 0x1f, R4 ;  /* 0x0000001fff057819 */ /* 0x001fc80000011404 */
.L_x_51:
[----:B------:R-:W-:Y:S05]  /*08d0*/  BRX R4 -0x8e0                                                           (*"BRANCH_TARGETS .L_x_52,.L_x_53,.L_x_35"*) ;  /* 0xfffffff404c87949 */ /* 0x000fea000383ffff */
.L_x_53:
[----:B------:R-:W-:Y:S01]  /*08e0*/  HFMA2 R5, -RZ, RZ, 0.96630859375, -0.0022525787353515625 ;  /* 0x3bbb989dff057431 */ /* 0x000fe200000001ff */
[----:B------:R-:W-:Y:S01]  /*08f0*/  MOV R7, 0x437c0000 ;  /* 0x437c000000077802 */ /* 0x000fe20000000f00 */
[----:B------:R-:W-:Y:S03]  /*0900*/  BSSY.RECONVERGENT B0, `(.L_x_39) ;  /* 0x0000014000007945 */ /* 0x000fe60003800200 */
[----:B-----5:R-:W-:-:S04]  /*0910*/  FFMA.SAT R0, R2, -R5, 0.5 ;  /* 0x3f00000002007423 */ /* 0x020fc80000002805 */
[----:B------:R-:W-:-:S04]  /*0920*/  FFMA.RM R0, R0, R7, 12582913 ;  /* 0x4b40000100007423 */ /* 0x000fc80000004007 */
[C---:B------:R-:W-:Y:S01]  /*0930*/  FADD R5, R0.reuse, -12583039 ;  /* 0xcb40007f00057421 */ /* 0x040fe20000000000 */
[----:B------:R-:W-:-:S03]  /*0940*/  IMAD.SHL.U32 R0, R0, 0x800000, RZ ;  /* 0x0080000000007824 */ /* 0x000fc600078e00ff */
[----:B------:R-:W-:-:S04]  /*0950*/  FFMA R5, R2, -1.4426950216293334961, -R5 ;  /* 0xbfb8aa3b02057823 */ /* 0x000fc80000000805 */
[----:B------:R-:W-:-:S06]  /*0960*/  FFMA R5, R2, -1.925963033500011079e-08, R5 ;  /* 0xb2a5706002057823 */ /* 0x000fcc0000000005 */
[----:B------:R-:W0:Y:S02]  /*0970*/  MUFU.EX2 R5, R5 ;  /* 0x0000000500057308 */ /* 0x000e240000000800 */
[----:B0-----:R-:W-:-:S05]  /*0980*/  FFMA R0, R0, R5, 1 ;  /* 0x3f80000000007423 */ /* 0x001fca0000000005 */
[----:B------:R-:W-:-:S04]  /*0990*/  IADD3 R2, PT, PT, R0, 0x1800000, RZ ;  /* 0x0180000000027810 */ /* 0x000fc80007ffe0ff */
[----:B------:R-:W-:-:S04]  /*09a0*/  LOP3.LUT R2, R2, 0x7f800000, RZ, 0xc0, !PT ;  /* 0x7f80000002027812 */ /* 0x000fc800078ec0ff */
[----:B------:R-:W-:-:S13]  /*09b0*/  ISETP.GT.U32.AND P0, PT, R2, 0x1ffffff, PT ;  /* 0x01ffffff0200780c */ /* 0x000fda0003f04070 */
[----:B------:R-:W-:Y:S05]  /*09c0*/  @P0 BRA `(.L_x_40) ;  /* 0x00000000000c0947 */ /* 0x000fea0003800000 */
[----:B------:R-:W-:-:S07]  /*09d0*/  MOV R4, 0x9f0 ;  /* 0x000009f000047802 */ /* 0x000fce0000000f00 */
[----:B------:R-:W-:Y:S05]  /*09e0*/  CALL.REL.NOINC `($__internal_1_$__cuda_sm20_rcp_rn_f32_slowpath) ;  /* 0x00000004005c7944 */ /* 0x000fea0003c00000 */
[----:B------:R-:W-:Y:S05]  /*09f0*/  BRA `(.L_x_41) ;  /* 0x0000000000107947 */ /* 0x000fea0003800000 */
.L_x_40:
[----:B------:R-:W0:Y:S02]  /*0a00*/  MUFU.RCP R7, R0 ;  /* 0x0000000000077308 */ /* 0x000e240000001000 */
[----:B0-----:R-:W-:-:S04]  /*0a10*/  FFMA R2, R0, R7, -1 ;  /* 0xbf80000000027423 */ /* 0x001fc80000000007 */
[----:B------:R-:W-:-:S04]  /*0a20*/  FADD.FTZ R2, -R2, -RZ ;  /* 0x800000ff02027221 */ /* 0x000fc80000010100 */
[----:B------:R-:W-:-:S07]  /*0a30*/  FFMA R7, R7, R2, R7 ;  /* 0x0000000207077223 */ /* 0x000fce0000000007 */
.L_x_41:
[----:B------:R-:W-:Y:S05]  /*0a40*/  BSYNC.RECONVERGENT B0 ;  /* 0x0000000000007941 */ /* 0x000fea0003800200 */
.L_x_39:
[----:B------:R-:W0:Y:S02]  /*0a50*/  LDC.64 R4, c[0x0][0x388] ;  /* 0x0000e200ff047b82 */ /* 0x000e240000000a00 */
[----:B0-----:R-:W-:-:S05]  /*0a60*/  IMAD.WIDE R4, R3, 0x4, R4 ;  /* 0x0000000403047825 */ /* 0x001fca00078e0204 */
[----:B------:R-:W-:Y:S01]  /*0a70*/  STG.E desc[UR4][R4.64], R7 ;  /* 0x0000000704007986 */ /* 0x000fe2000c101904 */
[----:B------:R-:W-:Y:S05]  /*0a80*/  EXIT ;  /* 0x000000000000794d */ /* 0x000fea0003800000 */
.L_x_52:
[----:B------:R-:W0:Y:S01]  /*0a90*/  LDC.64 R4, c[0x0][0x388] ;  /* 0x0000e200ff047b82 */ /* 0x000e220000000a00 */
[----:B-----5:R-:W-:Y:S01]  /*0aa0*/  FMNMX R7, RZ, R2, !PT ;  /* 0x00000002ff077209 */ /* 0x020fe20007800000 */
[----:B0-----:R-:W-:-:S05]  /*0ab0*/  IMAD.WIDE R4, R3, 0x4, R4 ;  /* 0x0000000403047825 */ /* 0x001fca00078e0204 */
[----:B------:R-:W-:Y:S01]  /*0ac0*/  STG.E desc[UR4][R4.64], R7 ;  /* 0x0000000704007986 */ /* 0x000fe2000c101904 */
[----:B------:R-:W-:Y:S05]  /*0ad0*/  EXIT ;  /* 0x000000000000794d */ /* 0x000fea0003800000 */
.L_x_38:
[----:B------:R-:W-:-:S04]  /*0ae0*/  MOV R5, 0xfffffffb ;  /* 0xfffffffb00057802 */ /* 0x000fc80000000f00 */
[----:B------:R-:W-:-:S05]  /*0af0*/  VIADDMNMX.U32 R6, R6, R5, 0x2, PT ;  /* 0x0000000206067446 */ /* 0x000fca0003800005 */
[----:B------:R-:W-:-:S04]  /*0b00*/  IMAD.SHL.U32 R6, R6, 0x4, RZ ;  /* 0x0000000406067824 */ /* 0x000fc800078e00ff */
[----:B------:R-:W0:Y:S02]  /*0b10*/  LDC R4, c[0x2][R6+0x18] ;  /* 0x0080060006047b82 */ /* 0x000e240000000800 */
[----:B0-----:R-:W-:-:S04]  /*0b20*/  SHF.R.S32.HI R5, RZ, 0x1f, R4 ;  /* 0x0000001fff057819 */ /* 0x001fc80000011404 */
.L_x_55:
[----:B------:R-:W-:Y:S05]  /*0b30*/  BRX R4 -0xb40                                                           (*"BRANCH_TARGETS .L_x_56,.L_x_57,.L_x_35"*) ;  /* 0xfffffff404307949 */ /* 0x000fea000383ffff */
.L_x_35:
[----:B------:R-:W0:Y:S02]  /*0b40*/  LDC.64 R4, c[0x0][0x388] ;  /* 0x0000e200ff047b82 */ /* 0x000e240000000a00 */
[----:B0-----:R-:W-:-:S05]  /*0b50*/  IMAD.WIDE R4, R3, 0x4, R4 ;  /* 0x0000000403047825 */ /* 0x001fca00078e0204 */
[----:B-----5:R-:W-:Y:S01]  /*0b60*/  STG.E desc[UR4][R4.64], R2 ;  /* 0x0000000204007986 */ /* 0x020fe2000c101904 */
[----:B------:R-:W-:Y:S05]  /*0b70*/  EXIT ;  /* 0x000000000000794d */ /* 0x000fea0003800000 */
.L_x_56:
[C---:B-----5:R-:W-:Y:S01]  /*0b80*/  FMUL R0, |R2|.reuse, 2.8853900432586669922 ;  /* 0x4038aa3b02007820 */ /* 0x060fe20000400200 */
[----:B------:R-:W0:Y:S01]  /*0b90*/  LDC.64 R4, c[0x0][0x388] ;  /* 0x0000e200ff047b82 */ /* 0x000e220000000a00 */
[----:B------:R-:W-:Y:S01]  /*0ba0*/  MOV R8, 0x3c80f082 ;  /* 0x3c80f08200087802 */ /* 0x000fe20000000f00 */
[----:B------:R-:W-:Y:S02]  /*0bb0*/  HFMA2 R7, -RZ, RZ, 1.875, 0 ;  /* 0x3f800000ff077431 */ /* 0x000fe400000001ff */
[C---:B------:R-:W-:Y:S01]  /*0bc0*/  FMUL R9, R2.reuse, R2 ;  /* 0x0000000202097220 */ /* 0x040fe20000400000 */
[C---:B------:R-:W-:Y:S01]  /*0bd0*/  FSETP.GE.AND P1, PT, |R2|.reuse, 0.60000002384185791016, PT ;  /* 0x3f19999a0200780b */ /* 0x040fe20003f26200 */
[----:B------:R-:W1:Y:S01]  /*0be0*/  MUFU.EX2 R0, R0 ;  /* 0x0000000000007308 */ /* 0x000e620000000800 */
[----:B------:R-:W-:Y:S01]  /*0bf0*/  FSETP.GE.AND P0, PT, |R2|, 9.010913848876953125, PT ;  /* 0x41102cb40200780b */ /* 0x000fe20003f06200 */
[----:B------:R-:W-:Y:S01]  /*0c00*/  FFMA R8, R9, R8, -0.052303962409496307373 ;  /* 0xbd563cae09087423 */ /* 0x000fe20000000008 */
[----:B-1----:R-:W-:-:S03]  /*0c10*/  FADD R6, R0, 1 ;  /* 0x3f80000000067421 */ /* 0x002fc60000000000 */
[----:B------:R-:W-:Y:S01]  /*0c20*/  FFMA R0, R9, R8, 0.1331529766321182251 ;  /* 0x3e08594109007423 */ /* 0x000fe20000000008 */
[----:B0-----:R-:W-:-:S04]  /*0c30*/  IMAD.WIDE R4, R3, 0x4, R4 ;  /* 0x0000000403047825 */ /* 0x001fc800078e0204 */
[C---:B------:R-:W-:Y:S01]  /*0c40*/  FFMA R0, R9.reuse, R0, -0.33332768082618713379 ;  /* 0xbeaaa9ed09007423 */ /* 0x040fe20000000000 */
[----:B------:R-:W0:Y:S03]  /*0c50*/  MUFU.RCP R6, R6 ;  /* 0x0000000600067308 */ /* 0x000e260000001000 */
[----:B------:R-:W-:Y:S01]  /*0c60*/  FFMA R9, R9, R0, RZ ;  /* 0x0000000009097223 */ /* 0x000fe200000000ff */
[----:B0-----:R-:W-:-:S05]  /*0c70*/  FFMA R7, R6, -2, R7 ;  /* 0xc000000006077823 */ /* 0x001fca0000000007 */
[----:B------:R-:W-:-:S04]  /*0c80*/  FSEL R7, R7, 1, !P0 ;  /* 0x3f80000007077808 */ /* 0x000fc80004000000 */
[--C-:B------:R-:W-:Y:S01]  /*0c90*/  LOP3.LUT R7, R7, 0x80000000, R2.reuse, 0xb8, !PT ;  /* 0x8000000007077812 */ /* 0x100fe200078eb802 */
[----:B------:R-:W-:-:S05]  /*0ca0*/  @!P1 FFMA R7, R2, R9, R2 ;  /* 0x0000000902079223 */ /* 0x000fca0000000002 */
[----:B------:R-:W-:Y:S01]  /*0cb0*/  STG.E desc[UR4][R4.64], R7 ;  /* 0x0000000704007986 */ /* 0x000fe2000c101904 */
[----:B------:R-:W-:Y:S05]  /*0cc0*/  EXIT ;  /* 0x000000000000794d */ /* 0x000fea0003800000 */
.L_x_57:
[----:B------:R-:W0:Y:S02]  /*0cd0*/  LDC R0, c[0x0][0x3a4] ;  /* 0x0000e900ff007b82 */ /* 0x000e240000000800 */
[----:B0-----:R-:W-:-:S13]  /*0ce0*/  ISETP.GE.AND P0, PT, R0, 0x2, PT ;  /* 0x000000020000780c */ /* 0x001fda0003f06270 */
[----:B------:R-:W-:Y:S05]  /*0cf0*/  @!P0 EXIT ;  /* 0x000000000000894d */ /* 0x000fea0003800000 */
[----:B------:R-:W0:Y:S02]  /*0d00*/  LDC.64 R4, c[0x0][0x398] ;  /* 0x0000e600ff047b82 */ /* 0x000e240000000a00 */
[----:B0-----:R-:W2:Y:S04]  /*0d10*/  LDG.E R8, desc[UR4][R4.64+0x4] ;  /* 0x0000040404087981 */ /* 0x001ea8000c1e1900 */
[----:B------:R0:W3:Y:S02]  /*0d20*/  LDG.E R0, desc[UR4][R4.64] ;  /* 0x0000000404007981 */ /* 0x0000e4000c1e1900 */
[----:B0-----:R-:W-:Y:S01]  /*0d30*/  IABS R4, R3 ;  /* 0x0000000300047213 */ /* 0x001fe20000000000 */
[----:B--2---:R-:W0:Y:S02]  /*0d40*/  F2I.TRUNC.NTZ R8, R8 ;  /* 0x0000000800087305 */ /* 0x004e24000020f100 */
[----:B0-----:R-:W-:-:S02]  /*0d50*/  IABS R11, R8 ;  /* 0x00000008000b7213 */ /* 0x001fc40000000000 */
[----:B------:R-:W-:-:S04]  /*0d60*/  IABS R5, R8 ;  /* 0x0000000800057213 */ /* 0x000fc80000000000 */
[----:B------:R-:W0:Y:S01]  /*0d70*/  I2F.RP R9, R11 ;  /* 0x0000000b00097306 */ /* 0x000e220000209400 */
[----:B------:R-:W-:-:S07]  /*0d80*/  IMAD.MOV R5, RZ, RZ, -R5 ;  /* 0x000000ffff057224 */ /* 0x000fce00078e0a05 */
[----:B0-----:R-:W0:Y:S02]  /*0d90*/  MUFU.RCP R9, R9 ;  /* 0x0000000900097308 */ /* 0x001e240000001000 */
[----:B0-----:R-:W-:-:S06]  /*0da0*/  VIADD R6, R9, 0xffffffe ;  /* 0x0ffffffe09067836 */ /* 0x001fcc0000000000 */
[----:B------:R0:W1:Y:S02]  /*0db0*/  F2I.FTZ.U32.TRUNC.NTZ R7, R6 ;  /* 0x0000000600077305 */ /* 0x000064000021f000 */
[----:B0-----:R-:W-:Y:S01]  /*0dc0*/  HFMA2 R6, -RZ, RZ, 0, 0 ;  /* 0x00000000ff067431 */ /* 0x001fe200000001ff */
[----:B-1----:R-:W-:-:S05]  /*0dd0*/  IADD3 R10, PT, PT, RZ, -R7, RZ ;  /* 0x80000007ff0a7210 */ /* 0x002fca0007ffe0ff */
[----:B------:R-:W-:-:S04]  /*0de0*/  IMAD R13, R10, R11, RZ ;  /* 0x0000000b0a0d7224 */ /* 0x000fc800078e02ff */
[----:B------:R-:W-:-:S06]  /*0df0*/  IMAD.HI.U32 R7, R7, R13, R6 ;  /* 0x0000000d07077227 */ /* 0x000fcc00078e0006 */
[----:B------:R-:W-:-:S04]  /*0e00*/  IMAD.HI.U32 R7, R7, R4, RZ ;  /* 0x0000000407077227 */ /* 0x000fc800078e00ff */
[----:B------:R-:W-:-:S05]  /*0e10*/  IMAD R4, R7, R5, R4 ;  /* 0x0000000507047224 */ /* 0x000fca00078e0204 */
[----:B------:R-:W-:-:S13]  /*0e20*/  ISETP.GT.U32.AND P2, PT, R11, R4, PT ;  /* 0x000000040b00720c */ /* 0x000fda0003f44070 */
[-C--:B------:R-:W-:Y:S02]  /*0e30*/  @!P2 IADD3 R4, PT, PT, R4, -R11.reuse, RZ ;  /* 0x8000000b0404a210 */ /* 0x080fe40007ffe0ff */
[----:B------:R-:W-:Y:S02]  /*0e40*/  @!P2 IADD3 R7, PT, PT, R7, 0x1, RZ ;  /* 0x000000010707a810 */ /* 0x000fe40007ffe0ff */
[----:B------:R-:W-:Y:S02]  /*0e50*/  ISETP.GE.U32.AND P0, PT, R4, R11, PT ;  /* 0x0000000b0400720c */ /* 0x000fe40003f06070 */
[----:B------:R-:W-:Y:S02]  /*0e60*/  LOP3.LUT R4, R3, R8, RZ, 0x3c, !PT ;  /* 0x0000000803047212 */ /* 0x000fe400078e3cff */
[----:B------:R-:W-:Y:S02]  /*0e70*/  ISETP.NE.AND P2, PT, R8, RZ, PT ;  /* 0x000000ff0800720c */ /* 0x000fe40003f45270 */
[----:B------:R-:W-:-:S02]  /*0e80*/  ISETP.GE.AND P1, PT, R4, RZ, PT ;  /* 0x000000ff0400720c */ /* 0x000fc40003f26270 */
[----:B------:R-:W0:Y:S05]  /*0e90*/  LDC.64 R4, c[0x0][0x388] ;  /* 0x0000e200ff047b82 */ /* 0x000e2a0000000a00 */
[----:B------:R-:W-:-:S06]  /*0ea0*/  @P0 VIADD R7, R7, 0x1 ;  /* 0x0000000107070836 */ /* 0x000fcc0000000000 */
[----:B------:R-:W-:Y:S02]  /*0eb0*/  @!P1 IADD3 R7, PT, PT, -R7, RZ, RZ ;  /* 0x000000ff07079210 */ /* 0x000fe40007ffe1ff */
[----:B------:R-:W-:-:S04]  /*0ec0*/  @!P2 LOP3.LUT R7, RZ, R8, RZ, 0x33, !PT ;  /* 0x00000008ff07a212 */ /* 0x000fc800078e33ff */
[----:B------:R-:W-:-:S05]  /*0ed0*/  IADD3 R6, PT, PT, -R7, RZ, RZ ;  /* 0x000000ff07067210 */ /* 0x000fca0007ffe1ff */
[----:B------:R-:W-:Y:S02]  /*0ee0*/  IMAD R8, R8, R6, R3 ;  /* 0x0000000608087224 */ /* 0x000fe400078e0203 */
[----:B0-----:R-:W-:-:S04]  /*0ef0*/  IMAD.WIDE R4, R3, 0x4, R4 ;  /* 0x0000000403047825 */ /* 0x001fc800078e0204 */
[----:B------:R-:W-:-:S05]  /*0f00*/  IMAD.IADD R8, R7, 0x1, R8 ;  /* 0x0000000107087824 */ /* 0x000fca00078e0208 */
[----:B------:R-:W-:-:S05]  /*0f10*/  I2FP.F32.S32 R7, R8 ;  /* 0x0000000800077245 */ /* 0x000fca0000201400 */
[----:B-----5:R-:W-:-:S04]  /*0f20*/  FMUL R7, R2, R7 ;  /* 0x0000000702077220 */ /* 0x020fc80000400000 */
[----:B---3--:R-:W-:-:S05]  /*0f30*/  FMUL R7, R7, R0 ;  /* 0x0000000007077220 */ /* 0x008fca0000400000 */
[----:B------:R-:W-:Y:S01]  /*0f40*/  STG.E desc[UR4][R4.64], R7 ;  /* 0x0000000704007986 */ /* 0x000fe2000c101904 */
[----:B------:R-:W-:Y:S05]  /*0f50*/  EXIT ;  /* 0x000000000000794d */ /* 0x000fea0003800000 */
        .weak           $__internal_1_$__cuda_sm20_rcp_rn_f32_slowpath
        .type           $__internal_1_$__cuda_sm20_rcp_rn_f32_slowpath,@function
        .size           $__internal_1_$__cuda_sm20_rcp_rn_f32_slowpath,(.L_x_60 - $__internal_1_$__cuda_sm20_rcp_rn_f32_slowpath)
$__internal_1_$__cuda_sm20_rcp_rn_f32_slowpath:
[----:B------:R-:W-:Y:S01]  /*0f60*/  SHF.L.U32 R2, R0, 0x1, RZ ;  /* 0x0000000100027819 */ /* 0x000fe200000006ff */
[----:B------:R-:W-:Y:S03]  /*0f70*/  BSSY.RECONVERGENT B1, `(.L_x_42) ;  /* 0x0000030000017945 */ /* 0x000fe60003800200 */
[----:B------:R-:W-:-:S04]  /*0f80*/  SHF.R.U32.HI R2, RZ, 0x18, R2 ;  /* 0x00000018ff027819 */ /* 0x000fc80000011602 */
[----:B------:R-:W-:-:S13]  /*0f90*/  ISETP.NE.U32.AND P0, PT, R2, RZ, PT ;  /* 0x000000ff0200720c */ /* 0x000fda0003f05070 */
[----:B------:R-:W-:Y:S05]  /*0fa0*/  @P0 BRA `(.L_x_43) ;  /* 0x0000000000280947 */ /* 0x000fea0003800000 */
[----:B------:R-:W-:-:S04]  /*0fb0*/  SHF.L.U32 R2, R0, 0x1, RZ ;  /* 0x0000000100027819 */ /* 0x000fc800000006ff */
[----:B------:R-:W-:-:S13]  /*0fc0*/  ISETP.NE.AND P0, PT, R2, RZ, PT ;  /* 0x000000ff0200720c */ /* 0x000fda0003f05270 */
[----:B------:R-:W-:Y:S01]  /*0fd0*/  @P0 FFMA R6, R0, 1.84467440737095516160e+19, RZ ;  /* 0x5f80000000060823 */ /* 0x000fe200000000ff */
[----:B------:R-:W-:Y:S08]  /*0fe0*/  @!P0 MUFU.RCP R5, R0 ;  /* 0x0000000000058308 */ /* 0x000ff00000001000 */
[----:B------:R-:W0:Y:S02]  /*0ff0*/  @P0 MUFU.RCP R7, R6 ;  /* 0x0000000600070308 */ /* 0x000e240000001000 */
[----:B0-----:R-:W-:-:S04]  /*1000*/  @P0 FFMA R2, R6, R7, -1 ;  /* 0xbf80000006020423 */ /* 0x001fc80000000007 */
[----:B------:R-:W-:-:S04]  /*1010*/  @P0 FADD.FTZ R2, -R2, -RZ ;  /* 0x800000ff02020221 */ /* 0x000fc80000010100 */
[----:B------:R-:W-:-:S04]  /*1020*/  @P0 FFMA R2, R7, R2, R7 ;  /* 0x0000000207020223 */ /* 0x000fc80000000007 */
[----:B------:R-:W-:Y:S01]  /*1030*/  @P0 FFMA R5, R2, 1.84467440737095516160e+19, RZ ;  /* 0x5f80000002050823 */ /* 0x000fe200000000ff */
[----:B------:R-:W-:Y:S06]  /*1040*/  BRA `(.L_x_44) ;  /* 0x0000000000887947 */ /* 0x000fec0003800000 */
.L_x_43:
[----:B------:R-:W-:-:S05]  /*1050*/  VIADD R5, R2, 0xffffff03 ;  /* 0xffffff0302057836 */ /* 0x000fca0000000000 */
[----:B------:R-:W-:-:S13]  /*1060*/  ISETP.GT.U32.AND P0, PT, R5, 0x1, PT ;  /* 0x000000010500780c */ /* 0x000fda0003f04070 */
[----:B------:R-:W-:Y:S05]  /*1070*/  @P0 BRA `(.L_x_45) ;  /* 0x0000000000780947 */ /* 0x000fea0003800000 */
[----:B------:R-:W-:Y:S02]  /*1080*/  LOP3.LUT R6, R0, 0x7fffff, RZ, 0xc0, !PT ;  /* 0x007fffff00067812 */ /* 0x000fe400078ec0ff */
[----:B------:R-:W-:Y:S02]  /*1090*/  MOV R10, 0x3 ;  /* 0x00000003000a7802 */ /* 0x000fe40000000f00 */
[----:B------:R-:W-:Y:S02]  /*10a0*/  LOP3.LUT R6, R6, 0x3f800000, RZ, 0xfc, !PT ;  /* 0x3f80000006067812 */ /* 0x000fe400078efcff */
[----:B------:R-:W-:Y:S02]  /*10b0*/  SHF.L.U32 R11, R10, R5, RZ ;  /* 0x000000050a0b7219 */ /* 0x000fe400000006ff */
[----:B------:R-:W0:Y:S02]  /*10c0*/  MUFU.RCP R7, R6 ;  /* 0x0000000600077308 */ /* 0x000e240000001000 */
[----:B0-----:R-:W-:-:S04]  /*10d0*/  FFMA R8, R6, R7, -1 ;  /* 0xbf80000006087423 */ /* 0x001fc80000000007 */
[----:B------:R-:W-:-:S04]  /*10e0*/  FADD.FTZ R8, -R8, -RZ ;  /* 0x800000ff08087221 */ /* 0x000fc80000010100 */
[CCC-:B------:R-:W-:Y:S01]  /*10f0*/  FFMA.RM R9, R7.reuse, R8.reuse, R7.reuse ;  /* 0x0000000807097223 */ /* 0x1c0fe20000004007 */
[----:B------:R-:W-:-:S04]  /*1100*/  FFMA.RP R8, R7, R8, R7 ;  /* 0x0000000807087223 */ /* 0x000fc80000008007 */
[C---:B------:R-:W-:Y:S02]  /*1110*/  LOP3.LUT R7, R9.reuse, 0x7fffff, RZ, 0xc0, !PT ;  /* 0x007fffff09077812 */ /* 0x040fe400078ec0ff */
[----:B------:R-:W-:Y:S02]  /*1120*/  FSETP.NEU.FTZ.AND P0, PT, R9, R8, PT ;  /* 0x000000080900720b */ /* 0x000fe40003f1d000 */
[----:B------:R-:W-:Y:S02]  /*1130*/  LOP3.LUT R8, R7, 0x800000, RZ, 0xfc, !PT ;  /* 0x0080000007087812 */ /* 0x000fe400078efcff */
[----:B------:R-:W-:Y:S02]  /*1140*/  SEL R7, RZ, 0xffffffff, !P0 ;  /* 0xffffffffff077807 */ /* 0x000fe40004000000 */
[----:B------:R-:W-:Y:S02]  /*1150*/  LOP3.LUT R6, R11, R8, RZ, 0xc0, !PT ;  /* 0x000000080b067212 */ /* 0x000fe400078ec0ff */
[----:B------:R-:W-:-:S02]  /*1160*/  IADD3 R7, PT, PT, -R7, RZ, RZ ;  /* 0x000000ff07077210 */ /* 0x000fc40007ffe1ff */
[-C--:B------:R-:W-:Y:S02]  /*1170*/  SHF.R.U32.HI R6, RZ, R5.reuse, R6 ;  /* 0x00000005ff067219 */ /* 0x080fe40000011606 */
[----:B------:R-:W-:Y:S02]  /*1180*/  LOP3.LUT P1, RZ, R7, R5, R8, 0xf8, !PT ;  /* 0x0000000507ff7212 */ /* 0x000fe4000782f808 */
[C---:B------:R-:W-:Y:S02]  /*1190*/  LOP3.LUT P0, RZ, R6.reuse, 0x1, RZ, 0xc0, !PT ;  /* 0x0000000106ff7812 */ /* 0x040fe4000780c0ff */
[----:B------:R-:W-:-:S04]  /*11a0*/  LOP3.LUT P2, RZ, R6, 0x2, RZ, 0xc0, !PT ;  /* 0x0000000206ff7812 */ /* 0x000fc8000784c0ff */
[----:B------:R-:W-:Y:S02]  /*11b0*/  PLOP3.LUT P0, PT, P0, P1, P2, 0xe0, 0x0 ;  /* 0x000000000000781c */ /* 0x000fe40000703c20 */
[----:B------:R-:W-:Y:S02]  /*11c0*/  LOP3.LUT P1, RZ, R0, 0x7fffff, RZ, 0xc0, !PT ;  /* 0x007fffff00ff7812 */ /* 0x000fe4000782c0ff */
[----:B------:R-:W-:-:S05]  /*11d0*/  SEL R5, RZ, 0x1, !P0 ;  /* 0x00000001ff057807 */ /* 0x000fca0004000000 */
[----:B------:R-:W-:-:S05]  /*11e0*/  IMAD.MOV R5, RZ, RZ, -R5 ;  /* 0x000000ffff057224 */ /* 0x000fca00078e0a05 */
[----:B------:R-:W-:Y:S02]  /*11f0*/  ISETP.GE.AND P0, PT, R5, RZ, PT ;  /* 0x000000ff0500720c */ /* 0x000fe40003f06270 */
[----:B------:R-:W-:-:S04]  /*1200*/  IADD3 R5, PT, PT, R2, -0xfc, RZ ;  /* 0xffffff0402057810 */ /* 0x000fc80007ffe0ff */
[----:B------:R-:W-:-:S07]  /*1210*/  SHF.R.U32.HI R5, RZ, R5, R8 ;  /* 0x00000005ff057219 */ /* 0x000fce0000011608 */
[----:B------:R-:W-:-:S05]  /*1220*/  @!P0 IADD3 R5, PT, PT, R5, 0x1, RZ ;  /* 0x0000000105058810 */ /* 0x000fca0007ffe0ff */
[----:B------:R-:W-:-:S05]  /*1230*/  @!P1 IMAD.SHL.U32 R5, R5, 0x2, RZ ;  /* 0x0000000205059824 */ /* 0x000fca00078e00ff */
[----:B------:R-:W-:Y:S01]  /*1240*/  LOP3.LUT R5, R5, 0x80000000, R0, 0xf8, !PT ;  /* 0x8000000005057812 */ /* 0x000fe200078ef800 */
[----:B------:R-:W-:Y:S06]  /*1250*/  BRA `(.L_x_44) ;  /* 0x0000000000047947 */ /* 0x000fec0003800000 */
.L_x_45:
[----:B------:R0:W1:Y:S02]  /*1260*/  MUFU.RCP R5, R0 ;  /* 0x0000000000057308 */ /* 0x0000640000001000 */
.L_x_44:
[----:B------:R-:W-:Y:S05]  /*1270*/  BSYNC.RECONVERGENT B1 ;  /* 0x0000000000017941 */ /* 0x000fea0003800200 */
.L_x_42:
[----:B-1----:R-:W-:Y:S01]  /*1280*/  MOV R7, R5 ;  /* 0x0000000500077202 */ /* 0x002fe20000000f00 */
[----:B------:R-:W-:-:S04]  /*1290*/  HFMA2 R5, -RZ, RZ, 0, 0 ;  /* 0x00000000ff057431 */ /* 0x000fc800000001ff */
[----:B0-----:R-:W-:Y:S05]  /*12a0*/  RET.REL.NODEC R4 `(universal_compute_kernel) ;  /* 0xffffffec04547950 */ /* 0x001fea0003c3ffff */
.L_x_46:
        /* <DEDUP_REMOVED lines=13> */
.L_x_60:


//--------------------- .nv.shared.reserved.0     --------------------------
	.section	.nv.shared.reserved.0,"aw",@nobits
	.weak		__nv_reservedSMEM_offset_0_alias
	.size		__nv_reservedSMEM_offset_0_alias, 0, 64
	.other		__nv_reservedSMEM_offset_0_alias,@"STO_CUDA_RESERVED_SHARED STV_DEFAULT"
__nv_reservedSMEM_offset_0_alias:
	.zero		0
	.zero		64


//--------------------- .nv.constant0.matrix_multiply_kernel --------------------------
	.section	.nv.constant0.matrix_multiply_kernel,"a",@progbits
	.sectionflags	@""
	.align	4
.nv.constant0.matrix_multiply_kernel:
	.zero		948


//--------------------- .nv.constant0.ml_inference_kernel --------------------------
	.section	.nv.constant0.ml_inference_kernel,"a",@progbits
	.sectionflags	@""
	.align	4
.nv.constant0.ml_inference_kernel:
	.zero		940


//--------------------- .nv.constant0.video_encode_kernel --------------------------
	.section	.nv.constant0.video_encode_kernel,"a",@progbits
	.sectionflags	@""
	.align	4
.nv.constant0.video_encode_kernel:
	.zero		936


//--------------------- .nv.constant0.distributed_render_kernel --------------------------
	.section	.nv.constant0.distributed_render_kernel,"a",@progbits
	.sectionflags	@""
	.align	4
.nv.constant0.distributed_render_kernel:
	.zero		964


//--------------------- .nv.constant0.universal_compute_kernel --------------------------
	.section	.nv.constant0.universal_compute_kernel,"a",@progbits
	.sectionflags	@""
	.align	4
.nv.constant0.universal_compute_kernel:
	.zero		936


//--------------------- SYMBOLS --------------------------

	.type		.nv.reservedSmem.offset0,@object
	.size		.nv.reservedSmem.offset0,0x4
